//
// Generated by NVIDIA NVVM Compiler
//
// Compiler Build ID: CL-36424714
// Cuda compilation tools, release 13.0, V13.0.88
// Based on NVVM 20.0.0
//

.version 9.0
.target sm_100
.address_size 64

	// .globl	_Z6kernelv
.extern .func  (.param .b32 func_retval0) vprintf
(
	.param .b64 vprintf_param_0,
	.param .b64 vprintf_param_1
)
;
// _ZZ6kernelvE2sm has been demoted
.global .align 1 .b8 $str[18] = {91, 37, 100, 44, 32, 37, 100, 93, 32, 115, 117, 109, 58, 32, 37, 100, 10};

.visible .entry _Z6kernelv()
{
	.local .align 8 .b8 	__local_depot0[16];
	.reg .b64 	%SP;
	.reg .b64 	%SPL;
	.reg .pred 	%p<7>;
	.reg .b16 	%rs<49>;
	.reg .b32 	%r<952>;
	.reg .b64 	%rd<5>;
	// demoted variable
	.shared .align 4 .b8 _ZZ6kernelvE2sm[40960];
	mov.u64 	%SPL, __local_depot0;
	cvta.local.u64 	%SP, %SPL;
	mov.u32 	%r1, %tid.x;
	shl.b32 	%r21, %r1, 2;
	mov.u32 	%r22, _ZZ6kernelvE2sm;
	add.s32 	%r2, %r22, %r21;
	mov.b32 	%r946, 0;
$L__BB0_1:
	shl.b32 	%r23, %r946, 2;
	add.s32 	%r24, %r23, %r1;
	shl.b32 	%r25, %r946, 9;
	cvt.u16.u32 	%rs13, %r24;
	add.s32 	%r26, %r2, %r25;
	add.s16 	%rs14, %rs13, 1;
	add.s16 	%rs15, %rs13, 2;
	add.s16 	%rs16, %rs13, 3;
	cvt.u32.u16 	%r27, %rs16;
	cvt.u32.u16 	%r28, %rs15;
	prmt.b32 	%r29, %r28, %r27, 0x3340U;
	cvt.u32.u16 	%r30, %rs14;
	prmt.b32 	%r31, %r24, %r30, 0x3340U;
	prmt.b32 	%r32, %r31, %r29, 0x5410U;
	st.shared.u32 	[%r26], %r32;
	add.s16 	%rs17, %rs13, 4;
	add.s16 	%rs18, %rs13, 5;
	add.s16 	%rs19, %rs13, 6;
	add.s16 	%rs20, %rs13, 7;
	cvt.u32.u16 	%r33, %rs20;
	cvt.u32.u16 	%r34, %rs19;
	prmt.b32 	%r35, %r34, %r33, 0x3340U;
	cvt.u32.u16 	%r36, %rs18;
	cvt.u32.u16 	%r37, %rs17;
	prmt.b32 	%r38, %r37, %r36, 0x3340U;
	prmt.b32 	%r39, %r38, %r35, 0x5410U;
	st.shared.u32 	[%r26+512], %r39;
	add.s16 	%rs21, %rs13, 8;
	add.s16 	%rs22, %rs13, 9;
	add.s16 	%rs23, %rs13, 10;
	add.s16 	%rs24, %rs13, 11;
	cvt.u32.u16 	%r40, %rs24;
	cvt.u32.u16 	%r41, %rs23;
	prmt.b32 	%r42, %r41, %r40, 0x3340U;
	cvt.u32.u16 	%r43, %rs22;
	cvt.u32.u16 	%r44, %rs21;
	prmt.b32 	%r45, %r44, %r43, 0x3340U;
	prmt.b32 	%r46, %r45, %r42, 0x5410U;
	st.shared.u32 	[%r26+1024], %r46;
	add.s16 	%rs25, %rs13, 12;
	add.s16 	%rs26, %rs13, 13;
	add.s16 	%rs27, %rs13, 14;
	add.s16 	%rs28, %rs13, 15;
	cvt.u32.u16 	%r47, %rs28;
	cvt.u32.u16 	%r48, %rs27;
	prmt.b32 	%r49, %r48, %r47, 0x3340U;
	cvt.u32.u16 	%r50, %rs26;
	cvt.u32.u16 	%r51, %rs25;
	prmt.b32 	%r52, %r51, %r50, 0x3340U;
	prmt.b32 	%r53, %r52, %r49, 0x5410U;
	st.shared.u32 	[%r26+1536], %r53;
	add.s16 	%rs29, %rs13, 16;
	add.s16 	%rs30, %rs13, 17;
	add.s16 	%rs31, %rs13, 18;
	add.s16 	%rs32, %rs13, 19;
	cvt.u32.u16 	%r54, %rs32;
	cvt.u32.u16 	%r55, %rs31;
	prmt.b32 	%r56, %r55, %r54, 0x3340U;
	cvt.u32.u16 	%r57, %rs30;
	cvt.u32.u16 	%r58, %rs29;
	prmt.b32 	%r59, %r58, %r57, 0x3340U;
	prmt.b32 	%r60, %r59, %r56, 0x5410U;
	st.shared.u32 	[%r26+2048], %r60;
	add.s16 	%rs33, %rs13, 20;
	add.s16 	%rs34, %rs13, 21;
	add.s16 	%rs35, %rs13, 22;
	add.s16 	%rs36, %rs13, 23;
	cvt.u32.u16 	%r61, %rs36;
	cvt.u32.u16 	%r62, %rs35;
	prmt.b32 	%r63, %r62, %r61, 0x3340U;
	cvt.u32.u16 	%r64, %rs34;
	cvt.u32.u16 	%r65, %rs33;
	prmt.b32 	%r66, %r65, %r64, 0x3340U;
	prmt.b32 	%r67, %r66, %r63, 0x5410U;
	st.shared.u32 	[%r26+2560], %r67;
	add.s16 	%rs37, %rs13, 24;
	add.s16 	%rs38, %rs13, 25;
	add.s16 	%rs39, %rs13, 26;
	add.s16 	%rs40, %rs13, 27;
	cvt.u32.u16 	%r68, %rs40;
	cvt.u32.u16 	%r69, %rs39;
	prmt.b32 	%r70, %r69, %r68, 0x3340U;
	cvt.u32.u16 	%r71, %rs38;
	cvt.u32.u16 	%r72, %rs37;
	prmt.b32 	%r73, %r72, %r71, 0x3340U;
	prmt.b32 	%r74, %r73, %r70, 0x5410U;
	st.shared.u32 	[%r26+3072], %r74;
	add.s16 	%rs41, %rs13, 28;
	add.s16 	%rs42, %rs13, 29;
	add.s16 	%rs43, %rs13, 30;
	add.s16 	%rs44, %rs13, 31;
	cvt.u32.u16 	%r75, %rs44;
	cvt.u32.u16 	%r76, %rs43;
	prmt.b32 	%r77, %r76, %r75, 0x3340U;
	cvt.u32.u16 	%r78, %rs42;
	cvt.u32.u16 	%r79, %rs41;
	prmt.b32 	%r80, %r79, %r78, 0x3340U;
	prmt.b32 	%r81, %r80, %r77, 0x5410U;
	st.shared.u32 	[%r26+3584], %r81;
	add.s32 	%r946, %r946, 8;
	setp.ne.s32 	%p1, %r946, 80;
	@%p1 bra 	$L__BB0_1;
	mov.b32 	%r947, 0;
$L__BB0_3:
	shl.b32 	%r84, %r947, 9;
	shl.b32 	%r6, %r947, 2;
	add.s32 	%r7, %r2, %r84;
	ld.shared.u8 	%rs45, [%r7];
	mov.b32 	%r948, 0;
$L__BB0_4:
	cvt.u32.u16 	%r85, %rs45;
	and.b32  	%r86, %r85, 255;
	mad.lo.s32 	%r87, %r1, %r86, %r6;
	mad.lo.s32 	%r88, %r1, %r87, %r6;
	mad.lo.s32 	%r89, %r1, %r88, %r6;
	mad.lo.s32 	%r90, %r1, %r89, %r6;
	mad.lo.s32 	%r91, %r1, %r90, %r6;
	mad.lo.s32 	%r92, %r1, %r91, %r6;
	mad.lo.s32 	%r93, %r1, %r92, %r6;
	mad.lo.s32 	%r94, %r1, %r93, %r6;
	mad.lo.s32 	%r95, %r1, %r94, %r6;
	mad.lo.s32 	%r96, %r1, %r95, %r6;
	mad.lo.s32 	%r97, %r1, %r96, %r6;
	mad.lo.s32 	%r98, %r1, %r97, %r6;
	mad.lo.s32 	%r99, %r1, %r98, %r6;
	mad.lo.s32 	%r100, %r1, %r99, %r6;
	mad.lo.s32 	%r101, %r1, %r100, %r6;
	mad.lo.s32 	%r102, %r1, %r101, %r6;
	mad.lo.s32 	%r103, %r1, %r102, %r6;
	mad.lo.s32 	%r104, %r1, %r103, %r6;
	mad.lo.s32 	%r105, %r1, %r104, %r6;
	mad.lo.s32 	%r106, %r1, %r105, %r6;
	mad.lo.s32 	%r107, %r1, %r106, %r6;
	mad.lo.s32 	%r108, %r1, %r107, %r6;
	mad.lo.s32 	%r109, %r1, %r108, %r6;
	mad.lo.s32 	%r110, %r1, %r109, %r6;
	mad.lo.s32 	%r111, %r1, %r110, %r6;
	mad.lo.s32 	%r112, %r1, %r111, %r6;
	mad.lo.s32 	%r113, %r1, %r112, %r6;
	mad.lo.s32 	%r114, %r1, %r113, %r6;
	mad.lo.s32 	%r115, %r1, %r114, %r6;
	mad.lo.s32 	%r116, %r1, %r115, %r6;
	mad.lo.s32 	%r117, %r1, %r116, %r6;
	mad.lo.s32 	%r118, %r1, %r117, %r6;
	cvt.u16.u32 	%rs45, %r118;
	add.s32 	%r948, %r948, 32;
	setp.ne.s32 	%p2, %r948, 500000;
	@%p2 bra 	$L__BB0_4;
	st.shared.u8 	[%r7], %rs45;
	add.s32 	%r10, %r6, 1;
	ld.shared.u8 	%rs46, [%r7+1];
	mov.b32 	%r949, 0;
$L__BB0_6:
	cvt.u32.u16 	%r120, %rs46;
	and.b32  	%r121, %r120, 255;
	mad.lo.s32 	%r122, %r1, %r121, %r10;
	mad.lo.s32 	%r123, %r1, %r122, %r10;
	mad.lo.s32 	%r124, %r1, %r123, %r10;
	mad.lo.s32 	%r125, %r1, %r124, %r10;
	mad.lo.s32 	%r126, %r1, %r125, %r10;
	mad.lo.s32 	%r127, %r1, %r126, %r10;
	mad.lo.s32 	%r128, %r1, %r127, %r10;
	mad.lo.s32 	%r129, %r1, %r128, %r10;
	mad.lo.s32 	%r130, %r1, %r129, %r10;
	mad.lo.s32 	%r131, %r1, %r130, %r10;
	mad.lo.s32 	%r132, %r1, %r131, %r10;
	mad.lo.s32 	%r133, %r1, %r132, %r10;
	mad.lo.s32 	%r134, %r1, %r133, %r10;
	mad.lo.s32 	%r135, %r1, %r134, %r10;
	mad.lo.s32 	%r136, %r1, %r135, %r10;
	mad.lo.s32 	%r137, %r1, %r136, %r10;
	mad.lo.s32 	%r138, %r1, %r137, %r10;
	mad.lo.s32 	%r139, %r1, %r138, %r10;
	mad.lo.s32 	%r140, %r1, %r139, %r10;
	mad.lo.s32 	%r141, %r1, %r140, %r10;
	mad.lo.s32 	%r142, %r1, %r141, %r10;
	mad.lo.s32 	%r143, %r1, %r142, %r10;
	mad.lo.s32 	%r144, %r1, %r143, %r10;
	mad.lo.s32 	%r145, %r1, %r144, %r10;
	mad.lo.s32 	%r146, %r1, %r145, %r10;
	mad.lo.s32 	%r147, %r1, %r146, %r10;
	mad.lo.s32 	%r148, %r1, %r147, %r10;
	mad.lo.s32 	%r149, %r1, %r148, %r10;
	mad.lo.s32 	%r150, %r1, %r149, %r10;
	mad.lo.s32 	%r151, %r1, %r150, %r10;
	mad.lo.s32 	%r152, %r1, %r151, %r10;
	mad.lo.s32 	%r153, %r1, %r152, %r10;
	cvt.u16.u32 	%rs46, %r153;
	add.s32 	%r949, %r949, 32;
	setp.ne.s32 	%p3, %r949, 500000;
	@%p3 bra 	$L__BB0_6;
	st.shared.u8 	[%r7+1], %rs46;
	add.s32 	%r13, %r6, 2;
	ld.shared.u8 	%rs47, [%r7+2];
	mov.b32 	%r950, 0;
$L__BB0_8:
	cvt.u32.u16 	%r155, %rs47;
	and.b32  	%r156, %r155, 255;
	mad.lo.s32 	%r157, %r1, %r156, %r13;
	mad.lo.s32 	%r158, %r1, %r157, %r13;
	mad.lo.s32 	%r159, %r1, %r158, %r13;
	mad.lo.s32 	%r160, %r1, %r159, %r13;
	mad.lo.s32 	%r161, %r1, %r160, %r13;
	mad.lo.s32 	%r162, %r1, %r161, %r13;
	mad.lo.s32 	%r163, %r1, %r162, %r13;
	mad.lo.s32 	%r164, %r1, %r163, %r13;
	mad.lo.s32 	%r165, %r1, %r164, %r13;
	mad.lo.s32 	%r166, %r1, %r165, %r13;
	mad.lo.s32 	%r167, %r1, %r166, %r13;
	mad.lo.s32 	%r168, %r1, %r167, %r13;
	mad.lo.s32 	%r169, %r1, %r168, %r13;
	mad.lo.s32 	%r170, %r1, %r169, %r13;
	mad.lo.s32 	%r171, %r1, %r170, %r13;
	mad.lo.s32 	%r172, %r1, %r171, %r13;
	mad.lo.s32 	%r173, %r1, %r172, %r13;
	mad.lo.s32 	%r174, %r1, %r173, %r13;
	mad.lo.s32 	%r175, %r1, %r174, %r13;
	mad.lo.s32 	%r176, %r1, %r175, %r13;
	mad.lo.s32 	%r177, %r1, %r176, %r13;
	mad.lo.s32 	%r178, %r1, %r177, %r13;
	mad.lo.s32 	%r179, %r1, %r178, %r13;
	mad.lo.s32 	%r180, %r1, %r179, %r13;
	mad.lo.s32 	%r181, %r1, %r180, %r13;
	mad.lo.s32 	%r182, %r1, %r181, %r13;
	mad.lo.s32 	%r183, %r1, %r182, %r13;
	mad.lo.s32 	%r184, %r1, %r183, %r13;
	mad.lo.s32 	%r185, %r1, %r184, %r13;
	mad.lo.s32 	%r186, %r1, %r185, %r13;
	mad.lo.s32 	%r187, %r1, %r186, %r13;
	mad.lo.s32 	%r188, %r1, %r187, %r13;
	cvt.u16.u32 	%rs47, %r188;
	add.s32 	%r950, %r950, 32;
	setp.ne.s32 	%p4, %r950, 500000;
	@%p4 bra 	$L__BB0_8;
	st.shared.u8 	[%r7+2], %rs47;
	add.s32 	%r16, %r6, 3;
	ld.shared.u8 	%rs48, [%r7+3];
	mov.b32 	%r951, 0;
$L__BB0_10:
	cvt.u32.u16 	%r190, %rs48;
	and.b32  	%r191, %r190, 255;
	mad.lo.s32 	%r192, %r1, %r191, %r16;
	mad.lo.s32 	%r193, %r1, %r192, %r16;
	mad.lo.s32 	%r194, %r1, %r193, %r16;
	mad.lo.s32 	%r195, %r1, %r194, %r16;
	mad.lo.s32 	%r196, %r1, %r195, %r16;
	mad.lo.s32 	%r197, %r1, %r196, %r16;
	mad.lo.s32 	%r198, %r1, %r197, %r16;
	mad.lo.s32 	%r199, %r1, %r198, %r16;
	mad.lo.s32 	%r200, %r1, %r199, %r16;
	mad.lo.s32 	%r201, %r1, %r200, %r16;
	mad.lo.s32 	%r202, %r1, %r201, %r16;
	mad.lo.s32 	%r203, %r1, %r202, %r16;
	mad.lo.s32 	%r204, %r1, %r203, %r16;
	mad.lo.s32 	%r205, %r1, %r204, %r16;
	mad.lo.s32 	%r206, %r1, %r205, %r16;
	mad.lo.s32 	%r207, %r1, %r206, %r16;
	mad.lo.s32 	%r208, %r1, %r207, %r16;
	mad.lo.s32 	%r209, %r1, %r208, %r16;
	mad.lo.s32 	%r210, %r1, %r209, %r16;
	mad.lo.s32 	%r211, %r1, %r210, %r16;
	mad.lo.s32 	%r212, %r1, %r211, %r16;
	mad.lo.s32 	%r213, %r1, %r212, %r16;
	mad.lo.s32 	%r214, %r1, %r213, %r16;
	mad.lo.s32 	%r215, %r1, %r214, %r16;
	mad.lo.s32 	%r216, %r1, %r215, %r16;
	mad.lo.s32 	%r217, %r1, %r216, %r16;
	mad.lo.s32 	%r218, %r1, %r217, %r16;
	mad.lo.s32 	%r219, %r1, %r218, %r16;
	mad.lo.s32 	%r220, %r1, %r219, %r16;
	mad.lo.s32 	%r221, %r1, %r220, %r16;
	mad.lo.s32 	%r222, %r1, %r221, %r16;
	mad.lo.s32 	%r223, %r1, %r222, %r16;
	cvt.u16.u32 	%rs48, %r223;
	add.s32 	%r951, %r951, 32;
	setp.ne.s32 	%p5, %r951, 500000;
	@%p5 bra 	$L__BB0_10;
	st.shared.u8 	[%r7+3], %rs48;
	mad.lo.s32 	%r947, %r947, -3, %r10;
	setp.ne.s32 	%p6, %r947, 80;
	@%p6 bra 	$L__BB0_3;
	ld.shared.u32 	%r224, [%r2];
	bfe.u32 	%r225, %r224, 0, 8;
	bfe.u32 	%r226, %r224, 8, 8;
	add.s32 	%r227, %r225, %r226;
	bfe.u32 	%r228, %r224, 16, 8;
	add.s32 	%r229, %r227, %r228;
	bfe.u32 	%r230, %r224, 24, 8;
	add.s32 	%r231, %r229, %r230;
	ld.shared.u32 	%r232, [%r2+512];
	bfe.u32 	%r233, %r232, 0, 8;
	add.s32 	%r234, %r231, %r233;
	bfe.u32 	%r235, %r232, 8, 8;
	add.s32 	%r236, %r234, %r235;
	bfe.u32 	%r237, %r232, 16, 8;
	add.s32 	%r238, %r236, %r237;
	bfe.u32 	%r239, %r232, 24, 8;
	add.s32 	%r240, %r238, %r239;
	ld.shared.u32 	%r241, [%r2+1024];
	bfe.u32 	%r242, %r241, 0, 8;
	add.s32 	%r243, %r240, %r242;
	bfe.u32 	%r244, %r241, 8, 8;
	add.s32 	%r245, %r243, %r244;
	bfe.u32 	%r246, %r241, 16, 8;
	add.s32 	%r247, %r245, %r246;
	bfe.u32 	%r248, %r241, 24, 8;
	add.s32 	%r249, %r247, %r248;
	ld.shared.u32 	%r250, [%r2+1536];
	bfe.u32 	%r251, %r250, 0, 8;
	add.s32 	%r252, %r249, %r251;
	bfe.u32 	%r253, %r250, 8, 8;
	add.s32 	%r254, %r252, %r253;
	bfe.u32 	%r255, %r250, 16, 8;
	add.s32 	%r256, %r254, %r255;
	bfe.u32 	%r257, %r250, 24, 8;
	add.s32 	%r258, %r256, %r257;
	ld.shared.u32 	%r259, [%r2+2048];
	bfe.u32 	%r260, %r259, 0, 8;
	add.s32 	%r261, %r258, %r260;
	bfe.u32 	%r262, %r259, 8, 8;
	add.s32 	%r263, %r261, %r262;
	bfe.u32 	%r264, %r259, 16, 8;
	add.s32 	%r265, %r263, %r264;
	bfe.u32 	%r266, %r259, 24, 8;
	add.s32 	%r267, %r265, %r266;
	ld.shared.u32 	%r268, [%r2+2560];
	bfe.u32 	%r269, %r268, 0, 8;
	add.s32 	%r270, %r267, %r269;
	bfe.u32 	%r271, %r268, 8, 8;
	add.s32 	%r272, %r270, %r271;
	bfe.u32 	%r273, %r268, 16, 8;
	add.s32 	%r274, %r272, %r273;
	bfe.u32 	%r275, %r268, 24, 8;
	add.s32 	%r276, %r274, %r275;
	ld.shared.u32 	%r277, [%r2+3072];
	bfe.u32 	%r278, %r277, 0, 8;
	add.s32 	%r279, %r276, %r278;
	bfe.u32 	%r280, %r277, 8, 8;
	add.s32 	%r281, %r279, %r280;
	bfe.u32 	%r282, %r277, 16, 8;
	add.s32 	%r283, %r281, %r282;
	bfe.u32 	%r284, %r277, 24, 8;
	add.s32 	%r285, %r283, %r284;
	ld.shared.u32 	%r286, [%r2+3584];
	bfe.u32 	%r287, %r286, 0, 8;
	add.s32 	%r288, %r285, %r287;
	bfe.u32 	%r289, %r286, 8, 8;
	add.s32 	%r290, %r288, %r289;
	bfe.u32 	%r291, %r286, 16, 8;
	add.s32 	%r292, %r290, %r291;
	bfe.u32 	%r293, %r286, 24, 8;
	add.s32 	%r294, %r292, %r293;
	ld.shared.u32 	%r295, [%r2+4096];
	bfe.u32 	%r296, %r295, 0, 8;
	add.s32 	%r297, %r294, %r296;
	bfe.u32 	%r298, %r295, 8, 8;
	add.s32 	%r299, %r297, %r298;
	bfe.u32 	%r300, %r295, 16, 8;
	add.s32 	%r301, %r299, %r300;
	bfe.u32 	%r302, %r295, 24, 8;
	add.s32 	%r303, %r301, %r302;
	ld.shared.u32 	%r304, [%r2+4608];
	bfe.u32 	%r305, %r304, 0, 8;
	add.s32 	%r306, %r303, %r305;
	bfe.u32 	%r307, %r304, 8, 8;
	add.s32 	%r308, %r306, %r307;
	bfe.u32 	%r309, %r304, 16, 8;
	add.s32 	%r310, %r308, %r309;
	bfe.u32 	%r311, %r304, 24, 8;
	add.s32 	%r312, %r310, %r311;
	ld.shared.u32 	%r313, [%r2+5120];
	bfe.u32 	%r314, %r313, 0, 8;
	add.s32 	%r315, %r312, %r314;
	bfe.u32 	%r316, %r313, 8, 8;
	add.s32 	%r317, %r315, %r316;
	bfe.u32 	%r318, %r313, 16, 8;
	add.s32 	%r319, %r317, %r318;
	bfe.u32 	%r320, %r313, 24, 8;
	add.s32 	%r321, %r319, %r320;
	ld.shared.u32 	%r322, [%r2+5632];
	bfe.u32 	%r323, %r322, 0, 8;
	add.s32 	%r324, %r321, %r323;
	bfe.u32 	%r325, %r322, 8, 8;
	add.s32 	%r326, %r324, %r325;
	bfe.u32 	%r327, %r322, 16, 8;
	add.s32 	%r328, %r326, %r327;
	bfe.u32 	%r329, %r322, 24, 8;
	add.s32 	%r330, %r328, %r329;
	ld.shared.u32 	%r331, [%r2+6144];
	bfe.u32 	%r332, %r331, 0, 8;
	add.s32 	%r333, %r330, %r332;
	bfe.u32 	%r334, %r331, 8, 8;
	add.s32 	%r335, %r333, %r334;
	bfe.u32 	%r336, %r331, 16, 8;
	add.s32 	%r337, %r335, %r336;
	bfe.u32 	%r338, %r331, 24, 8;
	add.s32 	%r339, %r337, %r338;
	ld.shared.u32 	%r340, [%r2+6656];
	bfe.u32 	%r341, %r340, 0, 8;
	add.s32 	%r342, %r339, %r341;
	bfe.u32 	%r343, %r340, 8, 8;
	add.s32 	%r344, %r342, %r343;
	bfe.u32 	%r345, %r340, 16, 8;
	add.s32 	%r346, %r344, %r345;
	bfe.u32 	%r347, %r340, 24, 8;
	add.s32 	%r348, %r346, %r347;
	ld.shared.u32 	%r349, [%r2+7168];
	bfe.u32 	%r350, %r349, 0, 8;
	add.s32 	%r351, %r348, %r350;
	bfe.u32 	%r352, %r349, 8, 8;
	add.s32 	%r353, %r351, %r352;
	bfe.u32 	%r354, %r349, 16, 8;
	add.s32 	%r355, %r353, %r354;
	bfe.u32 	%r356, %r349, 24, 8;
	add.s32 	%r357, %r355, %r356;
	ld.shared.u32 	%r358, [%r2+7680];
	bfe.u32 	%r359, %r358, 0, 8;
	add.s32 	%r360, %r357, %r359;
	bfe.u32 	%r361, %r358, 8, 8;
	add.s32 	%r362, %r360, %r361;
	bfe.u32 	%r363, %r358, 16, 8;
	add.s32 	%r364, %r362, %r363;
	bfe.u32 	%r365, %r358, 24, 8;
	add.s32 	%r366, %r364, %r365;
	ld.shared.u32 	%r367, [%r2+8192];
	bfe.u32 	%r368, %r367, 0, 8;
	add.s32 	%r369, %r366, %r368;
	bfe.u32 	%r370, %r367, 8, 8;
	add.s32 	%r371, %r369, %r370;
	bfe.u32 	%r372, %r367, 16, 8;
	add.s32 	%r373, %r371, %r372;
	bfe.u32 	%r374, %r367, 24, 8;
	add.s32 	%r375, %r373, %r374;
	ld.shared.u32 	%r376, [%r2+8704];
	bfe.u32 	%r377, %r376, 0, 8;
	add.s32 	%r378, %r375, %r377;
	bfe.u32 	%r379, %r376, 8, 8;
	add.s32 	%r380, %r378, %r379;
	bfe.u32 	%r381, %r376, 16, 8;
	add.s32 	%r382, %r380, %r381;
	bfe.u32 	%r383, %r376, 24, 8;
	add.s32 	%r384, %r382, %r383;
	ld.shared.u32 	%r385, [%r2+9216];
	bfe.u32 	%r386, %r385, 0, 8;
	add.s32 	%r387, %r384, %r386;
	bfe.u32 	%r388, %r385, 8, 8;
	add.s32 	%r389, %r387, %r388;
	bfe.u32 	%r390, %r385, 16, 8;
	add.s32 	%r391, %r389, %r390;
	bfe.u32 	%r392, %r385, 24, 8;
	add.s32 	%r393, %r391, %r392;
	ld.shared.u32 	%r394, [%r2+9728];
	bfe.u32 	%r395, %r394, 0, 8;
	add.s32 	%r396, %r393, %r395;
	bfe.u32 	%r397, %r394, 8, 8;
	add.s32 	%r398, %r396, %r397;
	bfe.u32 	%r399, %r394, 16, 8;
	add.s32 	%r400, %r398, %r399;
	bfe.u32 	%r401, %r394, 24, 8;
	add.s32 	%r402, %r400, %r401;
	ld.shared.u32 	%r403, [%r2+10240];
	bfe.u32 	%r404, %r403, 0, 8;
	add.s32 	%r405, %r402, %r404;
	bfe.u32 	%r406, %r403, 8, 8;
	add.s32 	%r407, %r405, %r406;
	bfe.u32 	%r408, %r403, 16, 8;
	add.s32 	%r409, %r407, %r408;
	bfe.u32 	%r410, %r403, 24, 8;
	add.s32 	%r411, %r409, %r410;
	ld.shared.u32 	%r412, [%r2+10752];
	bfe.u32 	%r413, %r412, 0, 8;
	add.s32 	%r414, %r411, %r413;
	bfe.u32 	%r415, %r412, 8, 8;
	add.s32 	%r416, %r414, %r415;
	bfe.u32 	%r417, %r412, 16, 8;
	add.s32 	%r418, %r416, %r417;
	bfe.u32 	%r419, %r412, 24, 8;
	add.s32 	%r420, %r418, %r419;
	ld.shared.u32 	%r421, [%r2+11264];
	bfe.u32 	%r422, %r421, 0, 8;
	add.s32 	%r423, %r420, %r422;
	bfe.u32 	%r424, %r421, 8, 8;
	add.s32 	%r425, %r423, %r424;
	bfe.u32 	%r426, %r421, 16, 8;
	add.s32 	%r427, %r425, %r426;
	bfe.u32 	%r428, %r421, 24, 8;
	add.s32 	%r429, %r427, %r428;
	ld.shared.u32 	%r430, [%r2+11776];
	bfe.u32 	%r431, %r430, 0, 8;
	add.s32 	%r432, %r429, %r431;
	bfe.u32 	%r433, %r430, 8, 8;
	add.s32 	%r434, %r432, %r433;
	bfe.u32 	%r435, %r430, 16, 8;
	add.s32 	%r436, %r434, %r435;
	bfe.u32 	%r437, %r430, 24, 8;
	add.s32 	%r438, %r436, %r437;
	ld.shared.u32 	%r439, [%r2+12288];
	bfe.u32 	%r440, %r439, 0, 8;
	add.s32 	%r441, %r438, %r440;
	bfe.u32 	%r442, %r439, 8, 8;
	add.s32 	%r443, %r441, %r442;
	bfe.u32 	%r444, %r439, 16, 8;
	add.s32 	%r445, %r443, %r444;
	bfe.u32 	%r446, %r439, 24, 8;
	add.s32 	%r447, %r445, %r446;
	ld.shared.u32 	%r448, [%r2+12800];
	bfe.u32 	%r449, %r448, 0, 8;
	add.s32 	%r450, %r447, %r449;
	bfe.u32 	%r451, %r448, 8, 8;
	add.s32 	%r452, %r450, %r451;
	bfe.u32 	%r453, %r448, 16, 8;
	add.s32 	%r454, %r452, %r453;
	bfe.u32 	%r455, %r448, 24, 8;
	add.s32 	%r456, %r454, %r455;
	ld.shared.u32 	%r457, [%r2+13312];
	bfe.u32 	%r458, %r457, 0, 8;
	add.s32 	%r459, %r456, %r458;
	bfe.u32 	%r460, %r457, 8, 8;
	add.s32 	%r461, %r459, %r460;
	bfe.u32 	%r462, %r457, 16, 8;
	add.s32 	%r463, %r461, %r462;
	bfe.u32 	%r464, %r457, 24, 8;
	add.s32 	%r465, %r463, %r464;
	ld.shared.u32 	%r466, [%r2+13824];
	bfe.u32 	%r467, %r466, 0, 8;
	add.s32 	%r468, %r465, %r467;
	bfe.u32 	%r469, %r466, 8, 8;
	add.s32 	%r470, %r468, %r469;
	bfe.u32 	%r471, %r466, 16, 8;
	add.s32 	%r472, %r470, %r471;
	bfe.u32 	%r473, %r466, 24, 8;
	add.s32 	%r474, %r472, %r473;
	ld.shared.u32 	%r475, [%r2+14336];
	bfe.u32 	%r476, %r475, 0, 8;
	add.s32 	%r477, %r474, %r476;
	bfe.u32 	%r478, %r475, 8, 8;
	add.s32 	%r479, %r477, %r478;
	bfe.u32 	%r480, %r475, 16, 8;
	add.s32 	%r481, %r479, %r480;
	bfe.u32 	%r482, %r475, 24, 8;
	add.s32 	%r483, %r481, %r482;
	ld.shared.u32 	%r484, [%r2+14848];
	bfe.u32 	%r485, %r484, 0, 8;
	add.s32 	%r486, %r483, %r485;
	bfe.u32 	%r487, %r484, 8, 8;
	add.s32 	%r488, %r486, %r487;
	bfe.u32 	%r489, %r484, 16, 8;
	add.s32 	%r490, %r488, %r489;
	bfe.u32 	%r491, %r484, 24, 8;
	add.s32 	%r492, %r490, %r491;
	ld.shared.u32 	%r493, [%r2+15360];
	bfe.u32 	%r494, %r493, 0, 8;
	add.s32 	%r495, %r492, %r494;
	bfe.u32 	%r496, %r493, 8, 8;
	add.s32 	%r497, %r495, %r496;
	bfe.u32 	%r498, %r493, 16, 8;
	add.s32 	%r499, %r497, %r498;
	bfe.u32 	%r500, %r493, 24, 8;
	add.s32 	%r501, %r499, %r500;
	ld.shared.u32 	%r502, [%r2+15872];
	bfe.u32 	%r503, %r502, 0, 8;
	add.s32 	%r504, %r501, %r503;
	bfe.u32 	%r505, %r502, 8, 8;
	add.s32 	%r506, %r504, %r505;
	bfe.u32 	%r507, %r502, 16, 8;
	add.s32 	%r508, %r506, %r507;
	bfe.u32 	%r509, %r502, 24, 8;
	add.s32 	%r510, %r508, %r509;
	ld.shared.u32 	%r511, [%r2+16384];
	bfe.u32 	%r512, %r511, 0, 8;
	add.s32 	%r513, %r510, %r512;
	bfe.u32 	%r514, %r511, 8, 8;
	add.s32 	%r515, %r513, %r514;
	bfe.u32 	%r516, %r511, 16, 8;
	add.s32 	%r517, %r515, %r516;
	bfe.u32 	%r518, %r511, 24, 8;
	add.s32 	%r519, %r517, %r518;
	ld.shared.u32 	%r520, [%r2+16896];
	bfe.u32 	%r521, %r520, 0, 8;
	add.s32 	%r522, %r519, %r521;
	bfe.u32 	%r523, %r520, 8, 8;
	add.s32 	%r524, %r522, %r523;
	bfe.u32 	%r525, %r520, 16, 8;
	add.s32 	%r526, %r524, %r525;
	bfe.u32 	%r527, %r520, 24, 8;
	add.s32 	%r528, %r526, %r527;
	ld.shared.u32 	%r529, [%r2+17408];
	bfe.u32 	%r530, %r529, 0, 8;
	add.s32 	%r531, %r528, %r530;
	bfe.u32 	%r532, %r529, 8, 8;
	add.s32 	%r533, %r531, %r532;
	bfe.u32 	%r534, %r529, 16, 8;
	add.s32 	%r535, %r533, %r534;
	bfe.u32 	%r536, %r529, 24, 8;
	add.s32 	%r537, %r535, %r536;
	ld.shared.u32 	%r538, [%r2+17920];
	bfe.u32 	%r539, %r538, 0, 8;
	add.s32 	%r540, %r537, %r539;
	bfe.u32 	%r541, %r538, 8, 8;
	add.s32 	%r542, %r540, %r541;
	bfe.u32 	%r543, %r538, 16, 8;
	add.s32 	%r544, %r542, %r543;
	bfe.u32 	%r545, %r538, 24, 8;
	add.s32 	%r546, %r544, %r545;
	ld.shared.u32 	%r547, [%r2+18432];
	bfe.u32 	%r548, %r547, 0, 8;
	add.s32 	%r549, %r546, %r548;
	bfe.u32 	%r550, %r547, 8, 8;
	add.s32 	%r551, %r549, %r550;
	bfe.u32 	%r552, %r547, 16, 8;
	add.s32 	%r553, %r551, %r552;
	bfe.u32 	%r554, %r547, 24, 8;
	add.s32 	%r555, %r553, %r554;
	ld.shared.u32 	%r556, [%r2+18944];
	bfe.u32 	%r557, %r556, 0, 8;
	add.s32 	%r558, %r555, %r557;
	bfe.u32 	%r559, %r556, 8, 8;
	add.s32 	%r560, %r558, %r559;
	bfe.u32 	%r561, %r556, 16, 8;
	add.s32 	%r562, %r560, %r561;
	bfe.u32 	%r563, %r556, 24, 8;
	add.s32 	%r564, %r562, %r563;
	ld.shared.u32 	%r565, [%r2+19456];
	bfe.u32 	%r566, %r565, 0, 8;
	add.s32 	%r567, %r564, %r566;
	bfe.u32 	%r568, %r565, 8, 8;
	add.s32 	%r569, %r567, %r568;
	bfe.u32 	%r570, %r565, 16, 8;
	add.s32 	%r571, %r569, %r570;
	bfe.u32 	%r572, %r565, 24, 8;
	add.s32 	%r573, %r571, %r572;
	ld.shared.u32 	%r574, [%r2+19968];
	bfe.u32 	%r575, %r574, 0, 8;
	add.s32 	%r576, %r573, %r575;
	bfe.u32 	%r577, %r574, 8, 8;
	add.s32 	%r578, %r576, %r577;
	bfe.u32 	%r579, %r574, 16, 8;
	add.s32 	%r580, %r578, %r579;
	bfe.u32 	%r581, %r574, 24, 8;
	add.s32 	%r582, %r580, %r581;
	ld.shared.u32 	%r583, [%r2+20480];
	bfe.u32 	%r584, %r583, 0, 8;
	add.s32 	%r585, %r582, %r584;
	bfe.u32 	%r586, %r583, 8, 8;
	add.s32 	%r587, %r585, %r586;
	bfe.u32 	%r588, %r583, 16, 8;
	add.s32 	%r589, %r587, %r588;
	bfe.u32 	%r590, %r583, 24, 8;
	add.s32 	%r591, %r589, %r590;
	ld.shared.u32 	%r592, [%r2+20992];
	bfe.u32 	%r593, %r592, 0, 8;
	add.s32 	%r594, %r591, %r593;
	bfe.u32 	%r595, %r592, 8, 8;
	add.s32 	%r596, %r594, %r595;
	bfe.u32 	%r597, %r592, 16, 8;
	add.s32 	%r598, %r596, %r597;
	bfe.u32 	%r599, %r592, 24, 8;
	add.s32 	%r600, %r598, %r599;
	ld.shared.u32 	%r601, [%r2+21504];
	bfe.u32 	%r602, %r601, 0, 8;
	add.s32 	%r603, %r600, %r602;
	bfe.u32 	%r604, %r601, 8, 8;
	add.s32 	%r605, %r603, %r604;
	bfe.u32 	%r606, %r601, 16, 8;
	add.s32 	%r607, %r605, %r606;
	bfe.u32 	%r608, %r601, 24, 8;
	add.s32 	%r609, %r607, %r608;
	ld.shared.u32 	%r610, [%r2+22016];
	bfe.u32 	%r611, %r610, 0, 8;
	add.s32 	%r612, %r609, %r611;
	bfe.u32 	%r613, %r610, 8, 8;
	add.s32 	%r614, %r612, %r613;
	bfe.u32 	%r615, %r610, 16, 8;
	add.s32 	%r616, %r614, %r615;
	bfe.u32 	%r617, %r610, 24, 8;
	add.s32 	%r618, %r616, %r617;
	ld.shared.u32 	%r619, [%r2+22528];
	bfe.u32 	%r620, %r619, 0, 8;
	add.s32 	%r621, %r618, %r620;
	bfe.u32 	%r622, %r619, 8, 8;
	add.s32 	%r623, %r621, %r622;
	bfe.u32 	%r624, %r619, 16, 8;
	add.s32 	%r625, %r623, %r624;
	bfe.u32 	%r626, %r619, 24, 8;
	add.s32 	%r627, %r625, %r626;
	ld.shared.u32 	%r628, [%r2+23040];
	bfe.u32 	%r629, %r628, 0, 8;
	add.s32 	%r630, %r627, %r629;
	bfe.u32 	%r631, %r628, 8, 8;
	add.s32 	%r632, %r630, %r631;
	bfe.u32 	%r633, %r628, 16, 8;
	add.s32 	%r634, %r632, %r633;
	bfe.u32 	%r635, %r628, 24, 8;
	add.s32 	%r636, %r634, %r635;
	ld.shared.u32 	%r637, [%r2+23552];
	bfe.u32 	%r638, %r637, 0, 8;
	add.s32 	%r639, %r636, %r638;
	bfe.u32 	%r640, %r637, 8, 8;
	add.s32 	%r641, %r639, %r640;
	bfe.u32 	%r642, %r637, 16, 8;
	add.s32 	%r643, %r641, %r642;
	bfe.u32 	%r644, %r637, 24, 8;
	add.s32 	%r645, %r643, %r644;
	ld.shared.u32 	%r646, [%r2+24064];
	bfe.u32 	%r647, %r646, 0, 8;
	add.s32 	%r648, %r645, %r647;
	bfe.u32 	%r649, %r646, 8, 8;
	add.s32 	%r650, %r648, %r649;
	bfe.u32 	%r651, %r646, 16, 8;
	add.s32 	%r652, %r650, %r651;
	bfe.u32 	%r653, %r646, 24, 8;
	add.s32 	%r654, %r652, %r653;
	ld.shared.u32 	%r655, [%r2+24576];
	bfe.u32 	%r656, %r655, 0, 8;
	add.s32 	%r657, %r654, %r656;
	bfe.u32 	%r658, %r655, 8, 8;
	add.s32 	%r659, %r657, %r658;
	bfe.u32 	%r660, %r655, 16, 8;
	add.s32 	%r661, %r659, %r660;
	bfe.u32 	%r662, %r655, 24, 8;
	add.s32 	%r663, %r661, %r662;
	ld.shared.u32 	%r664, [%r2+25088];
	bfe.u32 	%r665, %r664, 0, 8;
	add.s32 	%r666, %r663, %r665;
	bfe.u32 	%r667, %r664, 8, 8;
	add.s32 	%r668, %r666, %r667;
	bfe.u32 	%r669, %r664, 16, 8;
	add.s32 	%r670, %r668, %r669;
	bfe.u32 	%r671, %r664, 24, 8;
	add.s32 	%r672, %r670, %r671;
	ld.shared.u32 	%r673, [%r2+25600];
	bfe.u32 	%r674, %r673, 0, 8;
	add.s32 	%r675, %r672, %r674;
	bfe.u32 	%r676, %r673, 8, 8;
	add.s32 	%r677, %r675, %r676;
	bfe.u32 	%r678, %r673, 16, 8;
	add.s32 	%r679, %r677, %r678;
	bfe.u32 	%r680, %r673, 24, 8;
	add.s32 	%r681, %r679, %r680;
	ld.shared.u32 	%r682, [%r2+26112];
	bfe.u32 	%r683, %r682, 0, 8;
	add.s32 	%r684, %r681, %r683;
	bfe.u32 	%r685, %r682, 8, 8;
	add.s32 	%r686, %r684, %r685;
	bfe.u32 	%r687, %r682, 16, 8;
	add.s32 	%r688, %r686, %r687;
	bfe.u32 	%r689, %r682, 24, 8;
	add.s32 	%r690, %r688, %r689;
	ld.shared.u32 	%r691, [%r2+26624];
	bfe.u32 	%r692, %r691, 0, 8;
	add.s32 	%r693, %r690, %r692;
	bfe.u32 	%r694, %r691, 8, 8;
	add.s32 	%r695, %r693, %r694;
	bfe.u32 	%r696, %r691, 16, 8;
	add.s32 	%r697, %r695, %r696;
	bfe.u32 	%r698, %r691, 24, 8;
	add.s32 	%r699, %r697, %r698;
	ld.shared.u32 	%r700, [%r2+27136];
	bfe.u32 	%r701, %r700, 0, 8;
	add.s32 	%r702, %r699, %r701;
	bfe.u32 	%r703, %r700, 8, 8;
	add.s32 	%r704, %r702, %r703;
	bfe.u32 	%r705, %r700, 16, 8;
	add.s32 	%r706, %r704, %r705;
	bfe.u32 	%r707, %r700, 24, 8;
	add.s32 	%r708, %r706, %r707;
	ld.shared.u32 	%r709, [%r2+27648];
	bfe.u32 	%r710, %r709, 0, 8;
	add.s32 	%r711, %r708, %r710;
	bfe.u32 	%r712, %r709, 8, 8;
	add.s32 	%r713, %r711, %r712;
	bfe.u32 	%r714, %r709, 16, 8;
	add.s32 	%r715, %r713, %r714;
	bfe.u32 	%r716, %r709, 24, 8;
	add.s32 	%r717, %r715, %r716;
	ld.shared.u32 	%r718, [%r2+28160];
	bfe.u32 	%r719, %r718, 0, 8;
	add.s32 	%r720, %r717, %r719;
	bfe.u32 	%r721, %r718, 8, 8;
	add.s32 	%r722, %r720, %r721;
	bfe.u32 	%r723, %r718, 16, 8;
	add.s32 	%r724, %r722, %r723;
	bfe.u32 	%r725, %r718, 24, 8;
	add.s32 	%r726, %r724, %r725;
	ld.shared.u32 	%r727, [%r2+28672];
	bfe.u32 	%r728, %r727, 0, 8;
	add.s32 	%r729, %r726, %r728;
	bfe.u32 	%r730, %r727, 8, 8;
	add.s32 	%r731, %r729, %r730;
	bfe.u32 	%r732, %r727, 16, 8;
	add.s32 	%r733, %r731, %r732;
	bfe.u32 	%r734, %r727, 24, 8;
	add.s32 	%r735, %r733, %r734;
	ld.shared.u32 	%r736, [%r2+29184];
	bfe.u32 	%r737, %r736, 0, 8;
	add.s32 	%r738, %r735, %r737;
	bfe.u32 	%r739, %r736, 8, 8;
	add.s32 	%r740, %r738, %r739;
	bfe.u32 	%r741, %r736, 16, 8;
	add.s32 	%r742, %r740, %r741;
	bfe.u32 	%r743, %r736, 24, 8;
	add.s32 	%r744, %r742, %r743;
	ld.shared.u32 	%r745, [%r2+29696];
	bfe.u32 	%r746, %r745, 0, 8;
	add.s32 	%r747, %r744, %r746;
	bfe.u32 	%r748, %r745, 8, 8;
	add.s32 	%r749, %r747, %r748;
	bfe.u32 	%r750, %r745, 16, 8;
	add.s32 	%r751, %r749, %r750;
	bfe.u32 	%r752, %r745, 24, 8;
	add.s32 	%r753, %r751, %r752;
	ld.shared.u32 	%r754, [%r2+30208];
	bfe.u32 	%r755, %r754, 0, 8;
	add.s32 	%r756, %r753, %r755;
	bfe.u32 	%r757, %r754, 8, 8;
	add.s32 	%r758, %r756, %r757;
	bfe.u32 	%r759, %r754, 16, 8;
	add.s32 	%r760, %r758, %r759;
	bfe.u32 	%r761, %r754, 24, 8;
	add.s32 	%r762, %r760, %r761;
	ld.shared.u32 	%r763, [%r2+30720];
	bfe.u32 	%r764, %r763, 0, 8;
	add.s32 	%r765, %r762, %r764;
	bfe.u32 	%r766, %r763, 8, 8;
	add.s32 	%r767, %r765, %r766;
	bfe.u32 	%r768, %r763, 16, 8;
	add.s32 	%r769, %r767, %r768;
	bfe.u32 	%r770, %r763, 24, 8;
	add.s32 	%r771, %r769, %r770;
	ld.shared.u32 	%r772, [%r2+31232];
	bfe.u32 	%r773, %r772, 0, 8;
	add.s32 	%r774, %r771, %r773;
	bfe.u32 	%r775, %r772, 8, 8;
	add.s32 	%r776, %r774, %r775;
	bfe.u32 	%r777, %r772, 16, 8;
	add.s32 	%r778, %r776, %r777;
	bfe.u32 	%r779, %r772, 24, 8;
	add.s32 	%r780, %r778, %r779;
	ld.shared.u32 	%r781, [%r2+31744];
	bfe.u32 	%r782, %r781, 0, 8;
	add.s32 	%r783, %r780, %r782;
	bfe.u32 	%r784, %r781, 8, 8;
	add.s32 	%r785, %r783, %r784;
	bfe.u32 	%r786, %r781, 16, 8;
	add.s32 	%r787, %r785, %r786;
	bfe.u32 	%r788, %r781, 24, 8;
	add.s32 	%r789, %r787, %r788;
	ld.shared.u32 	%r790, [%r2+32256];
	bfe.u32 	%r791, %r790, 0, 8;
	add.s32 	%r792, %r789, %r791;
	bfe.u32 	%r793, %r790, 8, 8;
	add.s32 	%r794, %r792, %r793;
	bfe.u32 	%r795, %r790, 16, 8;
	add.s32 	%r796, %r794, %r795;
	bfe.u32 	%r797, %r790, 24, 8;
	add.s32 	%r798, %r796, %r797;
	ld.shared.u32 	%r799, [%r2+32768];
	bfe.u32 	%r800, %r799, 0, 8;
	add.s32 	%r801, %r798, %r800;
	bfe.u32 	%r802, %r799, 8, 8;
	add.s32 	%r803, %r801, %r802;
	bfe.u32 	%r804, %r799, 16, 8;
	add.s32 	%r805, %r803, %r804;
	bfe.u32 	%r806, %r799, 24, 8;
	add.s32 	%r807, %r805, %r806;
	ld.shared.u32 	%r808, [%r2+33280];
	bfe.u32 	%r809, %r808, 0, 8;
	add.s32 	%r810, %r807, %r809;
	bfe.u32 	%r811, %r808, 8, 8;
	add.s32 	%r812, %r810, %r811;
	bfe.u32 	%r813, %r808, 16, 8;
	add.s32 	%r814, %r812, %r813;
	bfe.u32 	%r815, %r808, 24, 8;
	add.s32 	%r816, %r814, %r815;
	ld.shared.u32 	%r817, [%r2+33792];
	bfe.u32 	%r818, %r817, 0, 8;
	add.s32 	%r819, %r816, %r818;
	bfe.u32 	%r820, %r817, 8, 8;
	add.s32 	%r821, %r819, %r820;
	bfe.u32 	%r822, %r817, 16, 8;
	add.s32 	%r823, %r821, %r822;
	bfe.u32 	%r824, %r817, 24, 8;
	add.s32 	%r825, %r823, %r824;
	ld.shared.u32 	%r826, [%r2+34304];
	bfe.u32 	%r827, %r826, 0, 8;
	add.s32 	%r828, %r825, %r827;
	bfe.u32 	%r829, %r826, 8, 8;
	add.s32 	%r830, %r828, %r829;
	bfe.u32 	%r831, %r826, 16, 8;
	add.s32 	%r832, %r830, %r831;
	bfe.u32 	%r833, %r826, 24, 8;
	add.s32 	%r834, %r832, %r833;
	ld.shared.u32 	%r835, [%r2+34816];
	bfe.u32 	%r836, %r835, 0, 8;
	add.s32 	%r837, %r834, %r836;
	bfe.u32 	%r838, %r835, 8, 8;
	add.s32 	%r839, %r837, %r838;
	bfe.u32 	%r840, %r835, 16, 8;
	add.s32 	%r841, %r839, %r840;
	bfe.u32 	%r842, %r835, 24, 8;
	add.s32 	%r843, %r841, %r842;
	ld.shared.u32 	%r844, [%r2+35328];
	bfe.u32 	%r845, %r844, 0, 8;
	add.s32 	%r846, %r843, %r845;
	bfe.u32 	%r847, %r844, 8, 8;
	add.s32 	%r848, %r846, %r847;
	bfe.u32 	%r849, %r844, 16, 8;
	add.s32 	%r850, %r848, %r849;
	bfe.u32 	%r851, %r844, 24, 8;
	add.s32 	%r852, %r850, %r851;
	ld.shared.u32 	%r853, [%r2+35840];
	bfe.u32 	%r854, %r853, 0, 8;
	add.s32 	%r855, %r852, %r854;
	bfe.u32 	%r856, %r853, 8, 8;
	add.s32 	%r857, %r855, %r856;
	bfe.u32 	%r858, %r853, 16, 8;
	add.s32 	%r859, %r857, %r858;
	bfe.u32 	%r860, %r853, 24, 8;
	add.s32 	%r861, %r859, %r860;
	ld.shared.u32 	%r862, [%r2+36352];
	bfe.u32 	%r863, %r862, 0, 8;
	add.s32 	%r864, %r861, %r863;
	bfe.u32 	%r865, %r862, 8, 8;
	add.s32 	%r866, %r864, %r865;
	bfe.u32 	%r867, %r862, 16, 8;
	add.s32 	%r868, %r866, %r867;
	bfe.u32 	%r869, %r862, 24, 8;
	add.s32 	%r870, %r868, %r869;
	ld.shared.u32 	%r871, [%r2+36864];
	bfe.u32 	%r872, %r871, 0, 8;
	add.s32 	%r873, %r870, %r872;
	bfe.u32 	%r874, %r871, 8, 8;
	add.s32 	%r875, %r873, %r874;
	bfe.u32 	%r876, %r871, 16, 8;
	add.s32 	%r877, %r875, %r876;
	bfe.u32 	%r878, %r871, 24, 8;
	add.s32 	%r879, %r877, %r878;
	ld.shared.u32 	%r880, [%r2+37376];
	bfe.u32 	%r881, %r880, 0, 8;
	add.s32 	%r882, %r879, %r881;
	bfe.u32 	%r883, %r880, 8, 8;
	add.s32 	%r884, %r882, %r883;
	bfe.u32 	%r885, %r880, 16, 8;
	add.s32 	%r886, %r884, %r885;
	bfe.u32 	%r887, %r880, 24, 8;
	add.s32 	%r888, %r886, %r887;
	ld.shared.u32 	%r889, [%r2+37888];
	bfe.u32 	%r890, %r889, 0, 8;
	add.s32 	%r891, %r888, %r890;
	bfe.u32 	%r892, %r889, 8, 8;
	add.s32 	%r893, %r891, %r892;
	bfe.u32 	%r894, %r889, 16, 8;
	add.s32 	%r895, %r893, %r894;
	bfe.u32 	%r896, %r889, 24, 8;
	add.s32 	%r897, %r895, %r896;
	ld.shared.u32 	%r898, [%r2+38400];
	bfe.u32 	%r899, %r898, 0, 8;
	add.s32 	%r900, %r897, %r899;
	bfe.u32 	%r901, %r898, 8, 8;
	add.s32 	%r902, %r900, %r901;
	bfe.u32 	%r903, %r898, 16, 8;
	add.s32 	%r904, %r902, %r903;
	bfe.u32 	%r905, %r898, 24, 8;
	add.s32 	%r906, %r904, %r905;
	ld.shared.u32 	%r907, [%r2+38912];
	bfe.u32 	%r908, %r907, 0, 8;
	add.s32 	%r909, %r906, %r908;
	bfe.u32 	%r910, %r907, 8, 8;
	add.s32 	%r911, %r909, %r910;
	bfe.u32 	%r912, %r907, 16, 8;
	add.s32 	%r913, %r911, %r912;
	bfe.u32 	%r914, %r907, 24, 8;
	add.s32 	%r915, %r913, %r914;
	ld.shared.u32 	%r916, [%r2+39424];
	bfe.u32 	%r917, %r916, 0, 8;
	add.s32 	%r918, %r915, %r917;
	bfe.u32 	%r919, %r916, 8, 8;
	add.s32 	%r920, %r918, %r919;
	bfe.u32 	%r921, %r916, 16, 8;
	add.s32 	%r922, %r920, %r921;
	bfe.u32 	%r923, %r916, 24, 8;
	add.s32 	%r924, %r922, %r923;
	ld.shared.u32 	%r925, [%r2+39936];
	bfe.u32 	%r926, %r925, 0, 8;
	add.s32 	%r927, %r924, %r926;
	bfe.u32 	%r928, %r925, 8, 8;
	add.s32 	%r929, %r927, %r928;
	bfe.u32 	%r930, %r925, 16, 8;
	add.s32 	%r931, %r929, %r930;
	bfe.u32 	%r932, %r925, 24, 8;
	add.s32 	%r933, %r931, %r932;
	ld.shared.u32 	%r934, [%r2+40448];
	bfe.u32 	%r935, %r934, 0, 8;
	add.s32 	%r936, %r933, %r935;
	bfe.u32 	%r937, %r934, 8, 8;
	add.s32 	%r938, %r936, %r937;
	bfe.u32 	%r939, %r934, 16, 8;
	add.s32 	%r940, %r938, %r939;
	bfe.u32 	%r941, %r934, 24, 8;
	add.s32 	%r942, %r940, %r941;
	add.u64 	%rd1, %SP, 0;
	add.u64 	%rd2, %SPL, 0;
	mov.u32 	%r943, %ctaid.x;
	st.local.v2.u32 	[%rd2], {%r943, %r1};
	st.local.u32 	[%rd2+8], %r942;
	mov.u64 	%rd3, $str;
	cvta.global.u64 	%rd4, %rd3;
	{ // callseq 0, 0
	.param .b64 param0;
	st.param.b64 	[param0], %rd4;
	.param .b64 param1;
	st.param.b64 	[param1], %rd1;
	.param .b32 retval0;
	call.uni (retval0), 
	vprintf, 
	(
	param0, 
	param1
	);
	ld.param.b32 	%r944, [retval0];
	} // callseq 0
	ret;

}


// ===== COMPILED SASS (sm_100) =====

	.target	sm_100

	.elftype	@"ET_EXEC"


//--------------------- .note.nv.tkinfo           --------------------------
	.section	.note.nv.tkinfo,"",@"SHT_NOTE"
	.sectionflags	@"SHF_NOTE_NV_TKINFO"
	.tkinfo
        /*0018*/ 	.word	0x00000002
        /*0030*/ 	.string	""
        /*0030*/ 	.string	"ptxas"
        /*0030*/ 	.string	"Cuda compilation tools, release 13.0, V13.0.88"
        /*0030*/ 	.string	"Build cuda_13.0.r13.0/compiler.36424714_0"
        /*0030*/ 	.string	"-arch sm_100 -m 64 "



//--------------------- .note.nv.cuinfo           --------------------------
	.section	.note.nv.cuinfo,"",@"SHT_NOTE"
	.sectionflags	@"SHF_NOTE_NV_CUINFO"
        /*0018*/ 	.short	0x0002
        /*001a*/ 	.short	0x0064
        /*001c*/ 	.short	0x0082
	.zero		2


//--------------------- .nv.info                  --------------------------
	.section	.nv.info,"",@"SHT_CUDA_INFO"
	.align	4


	//----- nvinfo : EIATTR_REGCOUNT
	.align		4
        /*0000*/ 	.byte	0x04, 0x2f
        /*0002*/ 	.short	(.L_2 - .L_1)
	.align		4
.L_1:
        /*0004*/ 	.word	index@(_Z6kernelv)
        /*0008*/ 	.word	0x0000001d


	//----- nvinfo : EIATTR_FRAME_SIZE
	.align		4
.L_2:
        /*000c*/ 	.byte	0x04, 0x11
        /*000e*/ 	.short	(.L_4 - .L_3)
	.align		4
.L_3:
        /*0010*/ 	.word	index@(_Z6kernelv)
        /*0014*/ 	.word	0x00000010


	//----- nvinfo : EIATTR_MIN_STACK_SIZE
	.align		4
.L_4:
        /*0018*/ 	.byte	0x04, 0x12
        /*001a*/ 	.short	(.L_6 - .L_5)
	.align		4
.L_5:
        /*001c*/ 	.word	index@(_Z6kernelv)
        /*0020*/ 	.word	0x00000010
.L_6:


//--------------------- .nv.compat                --------------------------
	.section	.nv.compat,"",@"SHT_CUDA_COMPAT_INFO"
	.align	4
        /*0000*/ 	.byte	0x02, 0x09, 0x00, 0x00, 0x02, 0x02, 0x01, 0x00, 0x02, 0x05, 0x05, 0x00, 0x03, 0x07, 0x01, 0x01
        /*0010*/ 	.byte	0x02, 0x03, 0x00, 0x00, 0x02, 0x06, 0x01, 0x00, 0x04, 0x0b, 0x08, 0x00, 0x09, 0x00, 0x00, 0x00
        /*0020*/ 	.byte	0x00, 0x00, 0x00, 0x00


//--------------------- .nv.info._Z6kernelv       --------------------------
	.section	.nv.info._Z6kernelv,"",@"SHT_CUDA_INFO"
	.sectionflags	@""
	.align	4


	//----- nvinfo : EIATTR_CUDA_API_VERSION
	.align		4
        /*0000*/ 	.byte	0x04, 0x37
        /*0002*/ 	.short	(.L_8 - .L_7)
.L_7:
        /*0004*/ 	.word	0x00000082


	//----- nvinfo : EIATTR_SPARSE_MMA_MASK
	.align		4
.L_8:
        /*0008*/ 	.byte	0x03, 0x50
        /*000a*/ 	.short	0x0000


	//----- nvinfo : EIATTR_MAXREG_COUNT
	.align		4
        /*000c*/ 	.byte	0x03, 0x1b
        /*000e*/ 	.short	0x00ff


	//----- nvinfo : EIATTR_EXTERNS
	.align		4
        /*0010*/ 	.byte	0x04, 0x0f
        /*0012*/ 	.short	(.L_10 - .L_9)


	//   ....[0]....
	.align		4
.L_9:
        /*0014*/ 	.word	index@(vprintf)


	//----- nvinfo : EIATTR_MERCURY_ISA_VERSION
	.align		4
.L_10:
        /*0018*/ 	.byte	0x03, 0x5f
        /*001a*/ 	.short	0x0101


	//----- nvinfo : EIATTR_VRC_CTA_INIT_COUNT
	.align		4
        /*001c*/ 	.byte	0x02, 0x4a
	.zero		1
	.zero		1


	//----- nvinfo : EIATTR_SYSCALL_OFFSETS
	.align		4
        /*0020*/ 	.byte	0x04, 0x46
        /*0022*/ 	.short	(.L_12 - .L_11)


	//   ....[0]....
.L_11:
        /*0024*/ 	.word	0x00007f30


	//----- nvinfo : EIATTR_EXIT_INSTR_OFFSETS
	.align		4
.L_12:
        /*0028*/ 	.byte	0x04, 0x1c
        /*002a*/ 	.short	(.L_14 - .L_13)


	//   ....[0]....
.L_13:
        /*002c*/ 	.word	0x00007f40


	//----- nvinfo : EIATTR_SW_WAR
	.align		4
.L_14:
        /*0030*/ 	.byte	0x04, 0x36
        /*0032*/ 	.short	(.L_16 - .L_15)
.L_15:
        /*0034*/ 	.word	0x00000008
.L_16:


//--------------------- .nv.callgraph             --------------------------
	.section	.nv.callgraph,"",@"SHT_CUDA_CALLGRAPH"
	.align	4
	.sectionentsize	8
	.align		4
        /*0000*/ 	.word	0x00000000
	.align		4
        /*0004*/ 	.word	0xffffffff
	.align		4
        /*0008*/ 	.word	index@(_Z6kernelv)
	.align		4
        /*000c*/ 	.word	index@(vprintf)
	.align		4
        /*0010*/ 	.word	0x00000000
	.align		4
        /*0014*/ 	.word	0xfffffffe
	.align		4
        /*0018*/ 	.word	0x00000000
	.align		4
        /*001c*/ 	.word	0xfffffffd
	.align		4
        /*0020*/ 	.word	0x00000000
	.align		4
        /*0024*/ 	.word	0xfffffffc


//--------------------- .nv.constant4             --------------------------
	.section	.nv.constant4,"a",@progbits
	.align	8
	.align		8
.nv.constant4:
        /*0000*/ 	.dword	vprintf
	.align		8
        /*0008*/ 	.dword	$str


//--------------------- .text._Z6kernelv          --------------------------
	.section	.text._Z6kernelv,"ax",@progbits
	.align	128
        .global         _Z6kernelv
        .type           _Z6kernelv,@function
        .size           _Z6kernelv,(.L_x_8 - _Z6kernelv)
        .other          _Z6kernelv,@"STO_CUDA_ENTRY STV_DEFAULT"
_Z6kernelv:
.text._Z6kernelv:
[----:B------:R-:W0:Y:S01]  /*0000*/  LDC R1, c[0x0][0x37c] ;  /* 0x0000df00ff017b82 */ /* 0x000e220000000800 */
[----:B------:R-:W1:Y:S07]  /*0010*/  S2R R3, SR_TID.X ;  /* 0x0000000000037919 */ /* 0x000e6e0000002100 */
[----:B------:R-:W2:Y:S01]  /*0020*/  S2UR UR5, SR_CgaCtaId ;  /* 0x00000000000579c3 */ /* 0x000ea20000008800 */
[----:B------:R-:W3:Y:S01]  /*0030*/  LDCU UR6, c[0x0][0x2f8] ;  /* 0x00005f00ff0677ac */ /* 0x000ee20008000800 */
[----:B0-----:R-:W-:Y:S01]  /*0040*/  IADD3 R1, PT, PT, R1, -0x10, RZ ;  /* 0xfffffff001017810 */ /* 0x001fe20007ffe0ff */
[----:B------:R-:W-:Y:S01]  /*0050*/  HFMA2 R2, -RZ, RZ, 0, 0 ;  /* 0x00000000ff027431 */ /* 0x000fe200000001ff */
[----:B------:R-:W0:Y:S01]  /*0060*/  LDCU UR7, c[0x0][0x2fc] ;  /* 0x00005f80ff0777ac */ /* 0x000e220008000800 */
[----:B------:R-:W-:Y:S01]  /*0070*/  UMOV UR4, 0x400 ;  /* 0x0000040000047882 */ /* 0x000fe20000000000 */
[----:B---3--:R-:W-:-:S04]  /*0080*/  IADD3 R6, P0, PT, R1, UR6, RZ ;  /* 0x0000000601067c10 */ /* 0x008fc8000ff1e0ff */
[----:B0-----:R-:W-:Y:S01]  /*0090*/  IADD3.X R7, PT, PT, RZ, UR7, RZ, P0, !PT ;  /* 0x00000007ff077c10 */ /* 0x001fe200087fe4ff */
[----:B--2---:R-:W-:-:S06]  /*00a0*/  ULEA UR4, UR5, UR4, 0x18 ;  /* 0x0000000405047291 */ /* 0x004fcc000f8ec0ff */
[----:B-1----:R-:W-:-:S07]  /*00b0*/  LEA R0, R3, UR4, 0x2 ;  /* 0x0000000403007c11 */ /* 0x002fce000f8e10ff */
.L_x_0:
[----:B0-----:R-:W-:-:S04]  /*00c0*/  LEA R4, R2, R3, 0x2 ;  /* 0x0000000302047211 */ /* 0x001fc800078e10ff */
[C---:B------:R-:W-:Y:S02]  /*00d0*/  IADD3 R8, PT, PT, R4.reuse, 0x3, RZ ;  /* 0x0000000304087810 */ /* 0x040fe40007ffe0ff */
[----:B------:R-:W-:Y:S02]  /*00e0*/  IADD3 R5, PT, PT, R4, 0x2, RZ ;  /* 0x0000000204057810 */ /* 0x000fe40007ffe0ff */
[----:B------:R-:W-:Y:S02]  /*00f0*/  LOP3.LUT R8, R8, 0xffff, RZ, 0xc0, !PT ;  /* 0x0000ffff08087812 */ /* 0x000fe400078ec0ff */
[----:B------:R-:W-:Y:S02]  /*0100*/  LOP3.LUT R5, R5, 0xffff, RZ, 0xc0, !PT ;  /* 0x0000ffff05057812 */ /* 0x000fe400078ec0ff */
[C---:B------:R-:W-:Y:S02]  /*0110*/  IADD3 R11, PT, PT, R4.reuse, 0x7, RZ ;  /* 0x00000007040b7810 */ /* 0x040fe40007ffe0ff */
[----:B------:R-:W-:-:S02]  /*0120*/  IADD3 R10, PT, PT, R4, 0x6, RZ ;  /* 0x00000006040a7810 */ /* 0x000fc40007ffe0ff */
[C---:B------:R-:W-:Y:S02]  /*0130*/  IADD3 R16, PT, PT, R4.reuse, 0xb, RZ ;  /* 0x0000000b04107810 */ /* 0x040fe40007ffe0ff */
[C---:B------:R-:W-:Y:S02]  /*0140*/  IADD3 R15, PT, PT, R4.reuse, 0xa, RZ ;  /* 0x0000000a040f7810 */ /* 0x040fe40007ffe0ff */
[C---:B------:R-:W-:Y:S02]  /*0150*/  IADD3 R14, PT, PT, R4.reuse, 0x9, RZ ;  /* 0x00000009040e7810 */ /* 0x040fe40007ffe0ff */
[C---:B------:R-:W-:Y:S02]  /*0160*/  IADD3 R13, PT, PT, R4.reuse, 0x8, RZ ;  /* 0x00000008040d7810 */ /* 0x040fe40007ffe0ff */
[----:B------:R-:W-:Y:S02]  /*0170*/  PRMT R5, R5, 0x3340, R8 ;  /* 0x0000334005057816 */ /* 0x000fe40000000008 */
[----:B------:R-:W-:-:S02]  /*0180*/  IADD3 R8, PT, PT, R4, 0x4, RZ ;  /* 0x0000000404087810 */ /* 0x000fc40007ffe0ff */
[----:B------:R-:W-:Y:S02]  /*0190*/  IADD3 R9, PT, PT, R4, 0x5, RZ ;  /* 0x0000000504097810 */ /* 0x000fe40007ffe0ff */
[----:B------:R-:W-:Y:S02]  /*01a0*/  LOP3.LUT R11, R11, 0xffff, RZ, 0xc0, !PT ;  /* 0x0000ffff0b0b7812 */ /* 0x000fe400078ec0ff */
[----:B------:R-:W-:Y:S02]  /*01b0*/  LOP3.LUT R10, R10, 0xffff, RZ, 0xc0, !PT ;  /* 0x0000ffff0a0a7812 */ /* 0x000fe400078ec0ff */
[----:B------:R-:W-:Y:S02]  /*01c0*/  LOP3.LUT R16, R16, 0xffff, RZ, 0xc0, !PT ;  /* 0x0000ffff10107812 */ /* 0x000fe400078ec0ff */
[----:B------:R-:W-:Y:S02]  /*01d0*/  LOP3.LUT R15, R15, 0xffff, RZ, 0xc0, !PT ;  /* 0x0000ffff0f0f7812 */ /* 0x000fe400078ec0ff */
[----:B------:R-:W-:-:S02]  /*01e0*/  LOP3.LUT R14, R14, 0xffff, RZ, 0xc0, !PT ;  /* 0x0000ffff0e0e7812 */ /* 0x000fc400078ec0ff */
[----:B------:R-:W-:Y:S02]  /*01f0*/  LOP3.LUT R13, R13, 0xffff, RZ, 0xc0, !PT ;  /* 0x0000ffff0d0d7812 */ /* 0x000fe400078ec0ff */
[----:B------:R-:W-:Y:S02]  /*0200*/  LOP3.LUT R12, R8, 0xffff, RZ, 0xc0, !PT ;  /* 0x0000ffff080c7812 */ /* 0x000fe400078ec0ff */
[----:B------:R-:W-:Y:S02]  /*0210*/  LOP3.LUT R9, R9, 0xffff, RZ, 0xc0, !PT ;  /* 0x0000ffff09097812 */ /* 0x000fe400078ec0ff */
[----:B------:R-:W-:Y:S02]  /*0220*/  PRMT R8, R10, 0x3340, R11 ;  /* 0x000033400a087816 */ /* 0x000fe4000000000b */
[----:B------:R-:W-:Y:S02]  /*0230*/  PRMT R10, R15, 0x3340, R16 ;  /* 0x000033400f0a7816 */ /* 0x000fe40000000010 */
[----:B------:R-:W-:-:S02]  /*0240*/  PRMT R11, R13, 0x3340, R14 ;  /* 0x000033400d0b7816 */ /* 0x000fc4000000000e */
[C---:B------:R-:W-:Y:S02]  /*0250*/  IADD3 R15, PT, PT, R4.reuse, 0xf, RZ ;  /* 0x0000000f040f7810 */ /* 0x040fe40007ffe0ff */
[C---:B------:R-:W-:Y:S02]  /*0260*/  IADD3 R14, PT, PT, R4.reuse, 0xe, RZ ;  /* 0x0000000e040e7810 */ /* 0x040fe40007ffe0ff */
[C---:B------:R-:W-:Y:S02]  /*0270*/  IADD3 R20, PT, PT, R4.reuse, 0x13, RZ ;  /* 0x0000001304147810 */ /* 0x040fe40007ffe0ff */
[----:B------:R-:W-:Y:S02]  /*0280*/  IADD3 R19, PT, PT, R4, 0x12, RZ ;  /* 0x0000001204137810 */ /* 0x000fe40007ffe0ff */
[----:B------:R-:W-:Y:S02]  /*0290*/  PRMT R9, R12, 0x3340, R9 ;  /* 0x000033400c097816 */ /* 0x000fe40000000009 */
[----:B------:R-:W-:-:S02]  /*02a0*/  IADD3 R18, PT, PT, R4, 0x11, RZ ;  /* 0x0000001104127810 */ /* 0x000fc40007ffe0ff */
[C---:B------:R-:W-:Y:S02]  /*02b0*/  IADD3 R17, PT, PT, R4.reuse, 0x10, RZ ;  /* 0x0000001004117810 */ /* 0x040fe40007ffe0ff */
[----:B------:R-:W-:Y:S02]  /*02c0*/  IADD3 R12, PT, PT, R4, 0xc, RZ ;  /* 0x0000000c040c7810 */ /* 0x000fe40007ffe0ff */
[----:B------:R-:W-:Y:S02]  /*02d0*/  LOP3.LUT R15, R15, 0xffff, RZ, 0xc0, !PT ;  /* 0x0000ffff0f0f7812 */ /* 0x000fe400078ec0ff */
[----:B------:R-:W-:Y:S02]  /*02e0*/  LOP3.LUT R14, R14, 0xffff, RZ, 0xc0, !PT ;  /* 0x0000ffff0e0e7812 */ /* 0x000fe400078ec0ff */
[----:B------:R-:W-:Y:S02]  /*02f0*/  IADD3 R13, PT, PT, R4, 0xd, RZ ;  /* 0x0000000d040d7810 */ /* 0x000fe40007ffe0ff */
[----:B------:R-:W-:-:S02]  /*0300*/  LOP3.LUT R20, R20, 0xffff, RZ, 0xc0, !PT ;  /* 0x0000ffff14147812 */ /* 0x000fc400078ec0ff */
[----:B------:R-:W-:Y:S02]  /*0310*/  LOP3.LUT R19, R19, 0xffff, RZ, 0xc0, !PT ;  /* 0x0000ffff13137812 */ /* 0x000fe400078ec0ff */
[----:B------:R-:W-:Y:S02]  /*0320*/  LOP3.LUT R18, R18, 0xffff, RZ, 0xc0, !PT ;  /* 0x0000ffff12127812 */ /* 0x000fe400078ec0ff */
[----:B------:R-:W-:Y:S02]  /*0330*/  LOP3.LUT R17, R17, 0xffff, RZ, 0xc0, !PT ;  /* 0x0000ffff11117812 */ /* 0x000fe400078ec0ff */
[----:B------:R-:W-:Y:S02]  /*0340*/  LOP3.LUT R16, R12, 0xffff, RZ, 0xc0, !PT ;  /* 0x0000ffff0c107812 */ /* 0x000fe400078ec0ff */
[----:B------:R-:W-:Y:S02]  /*0350*/  PRMT R12, R14, 0x3340, R15 ;  /* 0x000033400e0c7816 */ /* 0x000fe4000000000f */
[----:B------:R-:W-:-:S02]  /*0360*/  LOP3.LUT R13, R13, 0xffff, RZ, 0xc0, !PT ;  /* 0x0000ffff0d0d7812 */ /* 0x000fc400078ec0ff */
[----:B------:R-:W-:Y:S02]  /*0370*/  PRMT R14, R19, 0x3340, R20 ;  /* 0x00003340130e7816 */ /* 0x000fe40000000014 */
[----:B------:R-:W-:Y:S02]  /*0380*/  PRMT R19, R17, 0x3340, R18 ;  /* 0x0000334011137816 */ /* 0x000fe40000000012 */
[C---:B------:R-:W-:Y:S02]  /*0390*/  IADD3 R18, PT, PT, R4.reuse, 0x17, RZ ;  /* 0x0000001704127810 */ /* 0x040fe40007ffe0ff */
[----:B------:R-:W-:Y:S02]  /*03a0*/  IADD3 R17, PT, PT, R4, 0x16, RZ ;  /* 0x0000001604117810 */ /* 0x000fe40007ffe0ff */
[----:B------:R-:W-:Y:S02]  /*03b0*/  PRMT R13, R16, 0x3340, R13 ;  /* 0x00003340100d7816 */ /* 0x000fe4000000000d */
[----:B------:R-:W-:-:S02]  /*03c0*/  IADD3 R16, PT, PT, R4, 0x15, RZ ;  /* 0x0000001504107810 */ /* 0x000fc40007ffe0ff */
[C---:B------:R-:W-:Y:S02]  /*03d0*/  IADD3 R15, PT, PT, R4.reuse, 0x14, RZ ;  /* 0x00000014040f7810 */ /* 0x040fe40007ffe0ff */
[C---:B------:R-:W-:Y:S02]  /*03e0*/  IADD3 R21, PT, PT, R4.reuse, 0x1b, RZ ;  /* 0x0000001b04157810 */ /* 0x040fe40007ffe0ff */
[----:B------:R-:W-:Y:S02]  /*03f0*/  IADD3 R20, PT, PT, R4, 0x1a, RZ ;  /* 0x0000001a04147810 */ /* 0x000fe40007ffe0ff */
[----:B------:R-:W-:Y:S02]  /*0400*/  LOP3.LUT R18, R18, 0xffff, RZ, 0xc0, !PT ;  /* 0x0000ffff12127812 */ /* 0x000fe400078ec0ff */
[----:B------:R-:W-:Y:S02]  /*0410*/  LOP3.LUT R17, R17, 0xffff, RZ, 0xc0, !PT ;  /* 0x0000ffff11117812 */ /* 0x000fe400078ec0ff */
[----:B------:R-:W-:-:S02]  /*0420*/  LOP3.LUT R16, R16, 0xffff, RZ, 0xc0, !PT ;  /* 0x0000ffff10107812 */ /* 0x000fc400078ec0ff */
[----:B------:R-:W-:Y:S02]  /*0430*/  LOP3.LUT R15, R15, 0xffff, RZ, 0xc0, !PT ;  /* 0x0000ffff0f0f7812 */ /* 0x000fe400078ec0ff */
[----:B------:R-:W-:Y:S02]  /*0440*/  LOP3.LUT R21, R21, 0xffff, RZ, 0xc0, !PT ;  /* 0x0000ffff15157812 */ /* 0x000fe400078ec0ff */
[----:B------:R-:W-:Y:S02]  /*0450*/  LOP3.LUT R20, R20, 0xffff, RZ, 0xc0, !PT ;  /* 0x0000ffff14147812 */ /* 0x000fe400078ec0ff */
[----:B------:R-:W-:Y:S02]  /*0460*/  PRMT R17, R17, 0x3340, R18 ;  /* 0x0000334011117816 */ /* 0x000fe40000000012 */
[----:B------:R-:W-:Y:S02]  /*0470*/  IADD3 R18, PT, PT, R4, 0x1, RZ ;  /* 0x0000000104127810 */ /* 0x000fe40007ffe0ff */
[----:B------:R-:W-:-:S02]  /*0480*/  PRMT R16, R15, 0x3340, R16 ;  /* 0x000033400f107816 */ /* 0x000fc40000000010 */
[----:B------:R-:W-:Y:S02]  /*0490*/  PRMT R15, R20, 0x3340, R21 ;  /* 0x00003340140f7816 */ /* 0x000fe40000000015 */
[----:B------:R-:W-:Y:S02]  /*04a0*/  LOP3.LUT R21, R18, 0xffff, RZ, 0xc0, !PT ;  /* 0x0000ffff12157812 */ /* 0x000fe400078ec0ff */
[C---:B------:R-:W-:Y:S02]  /*04b0*/  IADD3 R23, PT, PT, R4.reuse, 0x19, RZ ;  /* 0x0000001904177810 */ /* 0x040fe40007ffe0ff */
[C---:B------:R-:W-:Y:S02]  /*04c0*/  IADD3 R22, PT, PT, R4.reuse, 0x18, RZ ;  /* 0x0000001804167810 */ /* 0x040fe40007ffe0ff */
[C---:B------:R-:W-:Y:S02]  /*04d0*/  IADD3 R24, PT, PT, R4.reuse, 0x1c, RZ ;  /* 0x0000001c04187810 */ /* 0x040fe40007ffe0ff */
[----:B------:R-:W-:-:S02]  /*04e0*/  IADD3 R25, PT, PT, R4, 0x1d, RZ ;  /* 0x0000001d04197810 */ /* 0x000fc40007ffe0ff */
[C---:B------:R-:W-:Y:S02]  /*04f0*/  IADD3 R20, PT, PT, R4.reuse, 0x1e, RZ ;  /* 0x0000001e04147810 */ /* 0x040fe40007ffe0ff */
[C---:B------:R-:W-:Y:S02]  /*0500*/  PRMT R18, R4.reuse, 0x3340, R21 ;  /* 0x0000334004127816 */ /* 0x040fe40000000015 */
        /* <DEDUP_REMOVED lines=10> */
[----:B------:R-:W-:Y:S02]  /*05b0*/  PRMT R18, R18, 0x5410, R5 ;  /* 0x0000541012127816 */ /* 0x000fe40000000005 */
[----:B------:R-:W-:Y:S02]  /*05c0*/  PRMT R8, R9, 0x5410, R8 ;  /* 0x0000541009087816 */ /* 0x000fe40000000008 */
[----:B------:R-:W-:Y:S02]  /*05d0*/  PRMT R10, R11, 0x5410, R10 ;  /* 0x000054100b0a7816 */ /* 0x000fe4000000000a */
[----:B------:R-:W-:Y:S02]  /*05e0*/  PRMT R12, R13, 0x5410, R12 ;  /* 0x000054100d0c7816 */ /* 0x000fe4000000000c */
[----:B------:R-:W-:Y:S02]  /*05f0*/  LEA R5, R2, R0, 0x9 ;  /* 0x0000000002057211 */ /* 0x000fe400078e48ff */
[----:B------:R-:W-:-:S02]  /*0600*/  PRMT R14, R19, 0x5410, R14 ;  /* 0x00005410130e7816 */ /* 0x000fc4000000000e */
[----:B------:R-:W-:Y:S01]  /*0610*/  PRMT R16, R16, 0x5410, R17 ;  /* 0x0000541010107816 */ /* 0x000fe20000000011 */
[----:B------:R0:W-:Y:S01]  /*0620*/  STS [R5], R18 ;  /* 0x0000001205007388 */ /* 0x0001e20000000800 */
[----:B------:R-:W-:Y:S02]  /*0630*/  PRMT R20, R20, 0x5410, R15 ;  /* 0x0000541014147816 */ /* 0x000fe4000000000f */
[----:B------:R-:W-:Y:S01]  /*0640*/  PRMT R4, R4, 0x5410, R21 ;  /* 0x0000541004047816 */ /* 0x000fe20000000015 */
[----:B------:R0:W-:Y:S01]  /*0650*/  STS [R5+0x200], R8 ;  /* 0x0002000805007388 */ /* 0x0001e20000000800 */
[----:B------:R-:W-:-:S03]  /*0660*/  IADD3 R2, PT, PT, R2, 0x8, RZ ;  /* 0x0000000802027810 */ /* 0x000fc60007ffe0ff */
[----:B------:R0:W-:Y:S01]  /*0670*/  STS [R5+0x400], R10 ;  /* 0x0004000a05007388 */ /* 0x0001e20000000800 */
[----:B------:R-:W-:-:S03]  /*0680*/  ISETP.NE.AND P0, PT, R2, 0x50, PT ;  /* 0x000000500200780c */ /* 0x000fc60003f05270 */
[----:B------:R0:W-:Y:S04]  /*0690*/  STS [R5+0x600], R12 ;  /* 0x0006000c05007388 */ /* 0x0001e80000000800 */
[----:B------:R0:W-:Y:S04]  /*06a0*/  STS [R5+0x800], R14 ;  /* 0x0008000e05007388 */ /* 0x0001e80000000800 */
[----:B------:R0:W-:Y:S04]  /*06b0*/  STS [R5+0xa00], R16 ;  /* 0x000a001005007388 */ /* 0x0001e80000000800 */
[----:B------:R0:W-:Y:S04]  /*06c0*/  STS [R5+0xc00], R20 ;  /* 0x000c001405007388 */ /* 0x0001e80000000800 */
[----:B------:R0:W-:Y:S01]  /*06d0*/  STS [R5+0xe00], R4 ;  /* 0x000e000405007388 */ /* 0x0001e20000000800 */
[----:B------:R-:W-:Y:S05]  /*06e0*/  @P0 BRA `(.L_x_0) ;  /* 0xfffffff800740947 */ /* 0x000fea000383ffff */
[----:B0-----:R-:W-:-:S07]  /*06f0*/  MOV R5, RZ ;  /* 0x000000ff00057202 */ /* 0x001fce0000000f00 */
.L_x_5:
[C---:B------:R-:W-:Y:S01]  /*0700*/  LEA R2, R5.reuse, R0, 0x9 ;  /* 0x0000000005027211 */ /* 0x040fe200078e48ff */
[----:B------:R-:W-:Y:S01]  /*0710*/  UMOV UR4, 0x20 ;  /* 0x0000002000047882 */ /* 0x000fe20000000000 */
[----:B------:R-:W-:-:S03]  /*0720*/  SHF.L.U32 R4, R5, 0x2, RZ ;  /* 0x0000000205047819 */ /* 0x000fc600000006ff */
[----:B------:R-:W0:Y:S02]  /*0730*/  LDS.U8 R8, [R2] ;  /* 0x0000000002087984 */ /* 0x000e240000000000 */
[----:B0-----:R-:W-:-:S04]  /*0740*/  IMAD R8, R8, R3, R4 ;  /* 0x0000000308087224 */ /* 0x001fc800078e0204 */
[----:B------:R-:W-:-:S04]  /*0750*/  IMAD R8, R3, R8, R4 ;  /* 0x0000000803087224 */ /* 0x000fc800078e0204 */
        /* <DEDUP_REMOVED lines=29> */
[----:B------:R-:W-:-:S05]  /*0930*/  IMAD R8, R3, R8, R4 ;  /* 0x0000000803087224 */ /* 0x000fca00078e0204 */
[----:B------:R-:W-:-:S07]  /*0940*/  PRMT R9, R8, 0x7610, R9 ;  /* 0x0000761008097816 */ /* 0x000fce0000000009 */
.L_x_1:
[----:B------:R-:W-:Y:S01]  /*0950*/  LOP3.LUT R9, R9, 0xff, RZ, 0xc0, !PT ;  /* 0x000000ff09097812 */ /* 0x000fe200078ec0ff */
[----:B------:R-:W-:-:S04]  /*0960*/  UIADD3 UR4, UPT, UPT, UR4, 0x120, URZ ;  /* 0x0000012004047890 */ /* 0x000fc8000fffe0ff */
[----:B------:R-:W-:Y:S01]  /*0970*/  IMAD R9, R3, R9, R4 ;  /* 0x0000000903097224 */ /* 0x000fe200078e0204 */
[----:B------:R-:W-:-:S03]  /*0980*/  UISETP.NE.AND UP0, UPT, UR4, 0x7a120, UPT ;  /* 0x0007a1200400788c */ /* 0x000fc6000bf05270 */
        /* <DEDUP_REMOVED lines=31> */
[----:B------:R-:W-:-:S05]  /*0b80*/  LOP3.LUT R9, R9, 0xff, RZ, 0xc0, !PT ;  /* 0x000000ff09097812 */ /* 0x000fca00078ec0ff */
        /* <DEDUP_REMOVED lines=263> */
[----:B------:R-:W-:Y:S01]  /*1c00*/  PRMT R9, R8, 0x7610, R9 ;  /* 0x0000761008097816 */ /* 0x000fe20000000009 */
[----:B------:R-:W-:Y:S06]  /*1c10*/  BRA.U UP0, `(.L_x_1) ;  /* 0xffffffed004c7547 */ /* 0x000fec000b83ffff */
[----:B------:R-:W0:Y:S01]  /*1c20*/  LDS.U8 R10, [R2+0x1] ;  /* 0x00000100020a7984 */ /* 0x000e220000000000 */
[----:B------:R-:W-:Y:S01]  /*1c30*/  IADD3 R8, PT, PT, R4, 0x1, RZ ;  /* 0x0000000104087810 */ /* 0x000fe20007ffe0ff */
[----:B------:R-:W-:Y:S02]  /*1c40*/  UMOV UR4, 0x20 ;  /* 0x0000002000047882 */ /* 0x000fe40000000000 */
[----:B------:R1:W-:Y:S02]  /*1c50*/  STS.U8 [R2], R9 ;  /* 0x0000000902007388 */ /* 0x0003e40000000000 */
        /* <DEDUP_REMOVED lines=32> */
[----:B-1----:R-:W-:-:S07]  /*1e60*/  PRMT R11, R10, 0x7610, R11 ;  /* 0x000076100a0b7816 */ /* 0x002fce000000000b */
.L_x_2:
        /* <DEDUP_REMOVED lines=304> */
[----:B------:R1:W-:Y:S02]  /*3170*/  STS.U8 [R2+0x1], R11 ;  /* 0x0000010b02007388 */ /* 0x0003e40000000000 */
        /* <DEDUP_REMOVED lines=31> */
[----:B-1----:R-:W-:-:S07]  /*3370*/  IMAD R9, R3, R9, R8 ;  /* 0x0000000903097224 */ /* 0x002fce00078e0208 */
.L_x_3:
        /* <DEDUP_REMOVED lines=298> */
[----:B------:R-:W-:Y:S01]  /*4620*/  IMAD R9, R9, R3, R8 ;  /* 0x0000000309097224 */ /* 0x000fe200078e0208 */
        /* <DEDUP_REMOVED lines=38> */
.L_x_4:
        /* <DEDUP_REMOVED lines=301> */
[----:B------:R0:W-:Y:S01]  /*5b60*/  STS.U8 [R2+0x3], R11 ;  /* 0x0000030b02007388 */ /* 0x0001e20000000000 */
[----:B------:R-:W-:-:S04]  /*5b70*/  IADD3 R5, PT, PT, R5, 0x1, RZ ;  /* 0x0000000105057810 */ /* 0x000fc80007ffe0ff */
[----:B------:R-:W-:-:S13]  /*5b80*/  ISETP.NE.AND P0, PT, R5, 0x50, PT ;  /* 0x000000500500780c */ /* 0x000fda0003f05270 */
[----:B0-----:R-:W-:Y:S05]  /*5b90*/  @P0 BRA `(.L_x_5) ;  /* 0xffffffa800d80947 */ /* 0x001fea000383ffff */
[----:B------:R-:W0:Y:S01]  /*5ba0*/  LDS R5, [R0] ;  /* 0x0000000000057984 */ /* 0x000e220000000800 */
[----:B------:R-:W1:Y:S03]  /*5bb0*/  LDCU.64 UR4, c[0x4][0x8] ;  /* 0x01000100ff0477ac */ /* 0x000e660008000a00 */
[----:B------:R-:W2:Y:S04]  /*5bc0*/  LDS R11, [R0+0x200] ;  /* 0x00020000000b7984 */ /* 0x000ea80000000800 */
[----:B------:R-:W3:Y:S04]  /*5bd0*/  LDS R12, [R0+0x400] ;  /* 0x00040000000c7984 */ /* 0x000ee80000000800 */
[----:B------:R-:W4:Y:S04]  /*5be0*/  LDS R4, [R0+0x600] ;  /* 0x0006000000047984 */ /* 0x000f280000000800 */
[----:B------:R-:W5:Y:S01]  /*5bf0*/  LDS R2, [R0+0x800] ;  /* 0x0008000000027984 */ /* 0x000f620000000800 */
[----:B0-----:R-:W-:-:S02]  /*5c00*/  PRMT R8, R5, 0x7770, RZ ;  /* 0x0000777005087816 */ /* 0x001fc400000000ff */
[C---:B------:R-:W-:Y:S02]  /*5c10*/  PRMT R9, R5.reuse, 0x7771, RZ ;  /* 0x0000777105097816 */ /* 0x040fe400000000ff */
[C---:B------:R-:W-:Y:S02]  /*5c20*/  PRMT R10, R5.reuse, 0x7772, RZ ;  /* 0x00007772050a7816 */ /* 0x040fe400000000ff */
[----:B------:R-:W-:Y:S02]  /*5c30*/  PRMT R5, R5, 0x7773, RZ ;  /* 0x0000777305057816 */ /* 0x000fe400000000ff */
[----:B------:R-:W-:Y:S02]  /*5c40*/  IADD3 R8, PT, PT, R10, R8, R9 ;  /* 0x000000080a087210 */ /* 0x000fe40007ffe009 */
[C---:B--2---:R-:W-:Y:S02]  /*5c50*/  PRMT R9, R11.reuse, 0x7770, RZ ;  /* 0x000077700b097816 */ /* 0x044fe400000000ff */
[----:B------:R-:W-:-:S02]  /*5c60*/  PRMT R10, R11, 0x7772, RZ ;  /* 0x000077720b0a7816 */ /* 0x000fc400000000ff */
[----:B------:R-:W-:Y:S02]  /*5c70*/  IADD3 R8, PT, PT, R9, R8, R5 ;  /* 0x0000000809087210 */ /* 0x000fe40007ffe005 */
[----:B------:R-:W0:Y:S01]  /*5c80*/  LDS R5, [R0+0xa00] ;  /* 0x000a000000057984 */ /* 0x000e220000000800 */
[C---:B------:R-:W-:Y:S02]  /*5c90*/  PRMT R9, R11.reuse, 0x7771, RZ ;  /* 0x000077710b097816 */ /* 0x040fe400000000ff */
[----:B------:R-:W-:Y:S02]  /*5ca0*/  PRMT R11, R11, 0x7773, RZ ;  /* 0x000077730b0b7816 */ /* 0x000fe400000000ff */
[----:B------:R-:W-:Y:S02]  /*5cb0*/  IADD3 R8, PT, PT, R10, R8, R9 ;  /* 0x000000080a087210 */ /* 0x000fe40007ffe009 */
[C---:B---3--:R-:W-:Y:S02]  /*5cc0*/  PRMT R9, R12.reuse, 0x7770, RZ ;  /* 0x000077700c097816 */ /* 0x048fe400000000ff */
[----:B------:R-:W-:-:S02]  /*5cd0*/  PRMT R10, R12, 0x7771, RZ ;  /* 0x000077710c0a7816 */ /* 0x000fc400000000ff */
[----:B------:R-:W-:Y:S02]  /*5ce0*/  IADD3 R9, PT, PT, R9, R8, R11 ;  /* 0x0000000809097210 */ /* 0x000fe40007ffe00b */
[----:B------:R-:W2:Y:S01]  /*5cf0*/  LDS R8, [R0+0xc00] ;  /* 0x000c000000087984 */ /* 0x000ea20000000800 */
[C---:B------:R-:W-:Y:S02]  /*5d00*/  PRMT R11, R12.reuse, 0x7772, RZ ;  /* 0x000077720c0b7816 */ /* 0x040fe400000000ff */
[----:B------:R-:W-:Y:S02]  /*5d10*/  PRMT R12, R12, 0x7773, RZ ;  /* 0x000077730c0c7816 */ /* 0x000fe400000000ff */
[----:B------:R-:W-:Y:S02]  /*5d20*/  IADD3 R9, PT, PT, R11, R9, R10 ;  /* 0x000000090b097210 */ /* 0x000fe40007ffe00a */
[C---:B----4-:R-:W-:Y:S02]  /*5d30*/  PRMT R10, R4.reuse, 0x7770, RZ ;  /* 0x00007770040a7816 */ /* 0x050fe400000000ff */
[----:B------:R-:W-:-:S02]  /*5d40*/  PRMT R11, R4, 0x7771, RZ ;  /* 0x00007771040b7816 */ /* 0x000fc400000000ff */
[----:B------:R-:W-:Y:S02]  /*5d50*/  IADD3 R10, PT, PT, R10, R9, R12 ;  /* 0x000000090a0a7210 */ /* 0x000fe40007ffe00c */
[----:B------:R-:W-:Y:S01]  /*5d60*/  PRMT R12, R4, 0x7772, RZ ;  /* 0x00007772040c7816 */ /* 0x000fe200000000ff */
[----:B------:R-:W3:Y:S03]  /*5d70*/  LDS R9, [R0+0xe00] ;  /* 0x000e000000097984 */ /* 0x000ee60000000800 */
[----:B------:R-:W-:Y:S02]  /*5d80*/  IADD3 R10, PT, PT, R12, R10, R11 ;  /* 0x0000000a0c0a7210 */ /* 0x000fe40007ffe00b */
[----:B------:R-:W-:Y:S02]  /*5d90*/  PRMT R11, R4, 0x7773, RZ ;  /* 0x00007773040b7816 */ /* 0x000fe400000000ff */
[----:B-----5:R-:W-:-:S02]  /*5da0*/  PRMT R4, R2, 0x7770, RZ ;  /* 0x0000777002047816 */ /* 0x020fc400000000ff */
[----:B------:R-:W-:Y:S02]  /*5db0*/  PRMT R12, R2, 0x7772, RZ ;  /* 0x00007772020c7816 */ /* 0x000fe400000000ff */
[----:B------:R-:W-:Y:S02]  /*5dc0*/  IADD3 R10, PT, PT, R4, R10, R11 ;  /* 0x0000000a040a7210 */ /* 0x000fe40007ffe00b */
[----:B------:R-:W-:Y:S01]  /*5dd0*/  PRMT R11, R2, 0x7771, RZ ;  /* 0x00007771020b7816 */ /* 0x000fe200000000ff */
[----:B------:R-:W4:Y:S03]  /*5de0*/  LDS R4, [R0+0x1000] ;  /* 0x0010000000047984 */ /* 0x000f260000000800 */
[----:B------:R-:W-:Y:S02]  /*5df0*/  IADD3 R10, PT, PT, R12, R10, R11 ;  /* 0x0000000a0c0a7210 */ /* 0x000fe40007ffe00b */
[----:B------:R-:W-:-:S02]  /*5e00*/  PRMT R11, R2, 0x7773, RZ ;  /* 0x00007773020b7816 */ /* 0x000fc400000000ff */
[C---:B0-----:R-:W-:Y:S02]  /*5e10*/  PRMT R2, R5.reuse, 0x7770, RZ ;  /* 0x0000777005027816 */ /* 0x041fe400000000ff */
[C---:B------:R-:W-:Y:S02]  /*5e20*/  PRMT R12, R5.reuse, 0x7772, RZ ;  /* 0x00007772050c7816 */ /* 0x040fe400000000ff */
[----:B------:R-:W-:Y:S02]  /*5e30*/  IADD3 R10, PT, PT, R2, R10, R11 ;  /* 0x0000000a020a7210 */ /* 0x000fe40007ffe00b */
[----:B------:R-:W0:Y:S01]  /*5e40*/  LDS R2, [R0+0x1200] ;  /* 0x0012000000027984 */ /* 0x000e220000000800 */
[C---:B------:R-:W-:Y:S02]  /*5e50*/  PRMT R11, R5.reuse, 0x7771, RZ ;  /* 0x00007771050b7816 */ /* 0x040fe400000000ff */
[----:B------:R-:W-:Y:S02]  /*5e60*/  PRMT R5, R5, 0x7773, RZ ;  /* 0x0000777305057816 */ /* 0x000fe400000000ff */
[----:B------:R-:W-:-:S02]  /*5e70*/  IADD3 R10, PT, PT, R12, R10, R11 ;  /* 0x0000000a0c0a7210 */ /* 0x000fc40007ffe00b */
[C---:B--2---:R-:W-:Y:S02]  /*5e80*/  PRMT R11, R8.reuse, 0x7770, RZ ;  /* 0x00007770080b7816 */ /* 0x044fe400000000ff */
[C---:B------:R-:W-:Y:S02]  /*5e90*/  PRMT R12, R8.reuse, 0x7772, RZ ;  /* 0x00007772080c7816 */ /* 0x040fe400000000ff */
[----:B------:R-:W-:Y:S02]  /*5ea0*/  IADD3 R10, PT, PT, R11, R10, R5 ;  /* 0x0000000a0b0a7210 */ /* 0x000fe40007ffe005 */
[----:B------:R-:W-:Y:S01]  /*5eb0*/  PRMT R11, R8, 0x7771, RZ ;  /* 0x00007771080b7816 */ /* 0x000fe200000000ff */
[----:B------:R-:W2:Y:S03]  /*5ec0*/  LDS R5, [R0+0x1400] ;  /* 0x0014000000057984 */ /* 0x000ea60000000800 */
[----:B------:R-:W-:-:S02]  /*5ed0*/  IADD3 R10, PT, PT, R12, R10, R11 ;  /* 0x0000000a0c0a7210 */ /* 0x000fc40007ffe00b */
[----:B------:R-:W-:Y:S02]  /*5ee0*/  PRMT R11, R8, 0x7773, RZ ;  /* 0x00007773080b7816 */ /* 0x000fe400000000ff */
[C---:B---3--:R-:W-:Y:S02]  /*5ef0*/  PRMT R8, R9.reuse, 0x7770, RZ ;  /* 0x0000777009087816 */ /* 0x048fe400000000ff */
[C---:B------:R-:W-:Y:S02]  /*5f00*/  PRMT R12, R9.reuse, 0x7772, RZ ;  /* 0x00007772090c7816 */ /* 0x040fe400000000ff */
[----:B------:R-:W-:Y:S02]  /*5f10*/  IADD3 R10, PT, PT, R8, R10, R11 ;  /* 0x0000000a080a7210 */ /* 0x000fe40007ffe00b */
[----:B------:R-:W3:Y:S01]  /*5f20*/  LDS R8, [R0+0x1600] ;  /* 0x0016000000087984 */ /* 0x000ee20000000800 */
[C---:B------:R-:W-:Y:S02]  /*5f30*/  PRMT R11, R9.reuse, 0x7771, RZ ;  /* 0x00007771090b7816 */ /* 0x040fe400000000ff */
[----:B------:R-:W-:-:S02]  /*5f40*/  PRMT R9, R9, 0x7773, RZ ;  /* 0x0000777309097816 */ /* 0x000fc400000000ff */
[----:B------:R-:W-:Y:S02]  /*5f50*/  IADD3 R10, PT, PT, R12, R10, R11 ;  /* 0x0000000a0c0a7210 */ /* 0x000fe40007ffe00b */
[C---:B----4-:R-:W-:Y:S02]  /*5f60*/  PRMT R11, R4.reuse, 0x7770, RZ ;  /* 0x00007770040b7816 */ /* 0x050fe400000000ff */
[C---:B------:R-:W-:Y:S02]  /*5f70*/  PRMT R12, R4.reuse, 0x7772, RZ ;  /* 0x00007772040c7816 */ /* 0x040fe400000000ff */
[----:B------:R-:W-:Y:S02]  /*5f80*/  IADD3 R10, PT, PT, R11, R10, R9 ;  /* 0x0000000a0b0a7210 */ /* 0x000fe40007ffe009 */
[----:B------:R-:W-:Y:S01]  /*5f90*/  PRMT R11, R4, 0x7771, RZ ;  /* 0x00007771040b7816 */ /* 0x000fe200000000ff */
[----:B------:R-:W4:Y:S03]  /*5fa0*/  LDS R9, [R0+0x1800] ;  /* 0x0018000000097984 */ /* 0x000f260000000800 */
[----:B------:R-:W-:-:S02]  /*5fb0*/  IADD3 R10, PT, PT, R12, R10, R11 ;  /* 0x0000000a0c0a7210 */ /* 0x000fc40007ffe00b */
[----:B------:R-:W-:Y:S02]  /*5fc0*/  PRMT R11, R4, 0x7773, RZ ;  /* 0x00007773040b7816 */ /* 0x000fe400000000ff */
[C---:B0-----:R-:W-:Y:S02]  /*5fd0*/  PRMT R4, R2.reuse, 0x7770, RZ ;  /* 0x0000777002047816 */ /* 0x041fe400000000ff */
[----:B------:R-:W-:Y:S02]  /*5fe0*/  PRMT R12, R2, 0x7772, RZ ;  /* 0x00007772020c7816 */ /* 0x000fe400000000ff */
[----:B------:R-:W-:Y:S02]  /*5ff0*/  IADD3 R10, PT, PT, R4, R10, R11 ;  /* 0x0000000a040a7210 */ /* 0x000fe40007ffe00b */
[----:B------:R-:W-:Y:S01]  /*6000*/  PRMT R11, R2, 0x7771, RZ ;  /* 0x00007771020b7816 */ /* 0x000fe200000000ff */
[----:B------:R-:W0:Y:S03]  /*6010*/  LDS R4, [R0+0x1a00] ;  /* 0x001a000000047984 */ /* 0x000e260000000800 */
[----:B------:R-:W-:-:S02]  /*6020*/  IADD3 R10, PT, PT, R12, R10, R11 ;  /* 0x0000000a0c0a7210 */ /* 0x000fc40007ffe00b */
[----:B------:R-:W-:Y:S02]  /*6030*/  PRMT R11, R2, 0x7773, RZ ;  /* 0x00007773020b7816 */ /* 0x000fe400000000ff */
[C---:B--2---:R-:W-:Y:S02]  /*6040*/  PRMT R2, R5.reuse, 0x7770, RZ ;  /* 0x0000777005027816 */ /* 0x044fe400000000ff */
[C---:B------:R-:W-:Y:S02]  /*6050*/  PRMT R12, R5.reuse, 0x7772, RZ ;  /* 0x00007772050c7816 */ /* 0x040fe400000000ff */
[----:B------:R-:W-:Y:S02]  /*6060*/  IADD3 R10, PT, PT, R2, R10, R11 ;  /* 0x0000000a020a7210 */ /* 0x000fe40007ffe00b */
[----:B------:R-:W2:Y:S01]  /*6070*/  LDS R2, [R0+0x1c00] ;  /* 0x001c000000027984 */ /* 0x000ea20000000800 */
[C---:B------:R-:W-:Y:S02]  /*6080*/  PRMT R11, R5.reuse, 0x7771, RZ ;  /* 0x00007771050b7816 */ /* 0x040fe400000000ff */
[----:B------:R-:W-:-:S02]  /*6090*/  PRMT R5, R5, 0x7773, RZ ;  /* 0x0000777305057816 */ /* 0x000fc400000000ff */
[----:B------:R-:W-:Y:S02]  /*60a0*/  IADD3 R10, PT, PT, R12, R10, R11 ;  /* 0x0000000a0c0a7210 */ /* 0x000fe40007ffe00b */
[C---:B---3--:R-:W-:Y:S02]  /*60b0*/  PRMT R11, R8.reuse, 0x7770, RZ ;  /* 0x00007770080b7816 */ /* 0x048fe400000000ff */
[C---:B------:R-:W-:Y:S02]  /*60c0*/  PRMT R12, R8.reuse, 0x7772, RZ ;  /* 0x00007772080c7816 */ /* 0x040fe400000000ff */
[----:B------:R-:W-:Y:S02]  /*60d0*/  IADD3 R10, PT, PT, R11, R10, R5 ;  /* 0x0000000a0b0a7210 */ /* 0x000fe40007ffe005 */
[----:B------:R-:W-:Y:S01]  /*60e0*/  PRMT R11, R8, 0x7771, RZ ;  /* 0x00007771080b7816 */ /* 0x000fe200000000ff */
[----:B------:R-:W3:Y:S03]  /*60f0*/  LDS R5, [R0+0x1e00] ;  /* 0x001e000000057984 */ /* 0x000ee60000000800 */
[----:B------:R-:W-:-:S02]  /*6100*/  IADD3 R10, PT, PT, R12, R10, R11 ;  /* 0x0000000a0c0a7210 */ /* 0x000fc40007ffe00b */
[----:B------:R-:W-:Y:S02]  /*6110*/  PRMT R11, R8, 0x7773, RZ ;  /* 0x00007773080b7816 */ /* 0x000fe400000000ff */
[C---:B----4-:R-:W-:Y:S02]  /*6120*/  PRMT R8, R9.reuse, 0x7770, RZ ;  /* 0x0000777009087816 */ /* 0x050fe400000000ff */
[C---:B------:R-:W-:Y:S02]  /*6130*/  PRMT R12, R9.reuse, 0x7772, RZ ;  /* 0x00007772090c7816 */ /* 0x040fe400000000ff */
[----:B------:R-:W-:Y:S02]  /*6140*/  IADD3 R10, PT, PT, R8, R10, R11 ;  /* 0x0000000a080a7210 */ /* 0x000fe40007ffe00b */
[----:B------:R-:W4:Y:S01]  /*6150*/  LDS R8, [R0+0x2000] ;  /* 0x0020000000087984 */ /* 0x000f220000000800 */
[C---:B------:R-:W-:Y:S02]  /*6160*/  PRMT R11, R9.reuse, 0x7771, RZ ;  /* 0x00007771090b7816 */ /* 0x040fe400000000ff */
[----:B------:R-:W-:-:S02]  /*6170*/  PRMT R9, R9, 0x7773, RZ ;  /* 0x0000777309097816 */ /* 0x000fc400000000ff */
[----:B------:R-:W-:Y:S02]  /*6180*/  IADD3 R10, PT, PT, R12, R10, R11 ;  /* 0x0000000a0c0a7210 */ /* 0x000fe40007ffe00b */
[C---:B0-----:R-:W-:Y:S02]  /*6190*/  PRMT R11, R4.reuse, 0x7770, RZ ;  /* 0x00007770040b7816 */ /* 0x041fe400000000ff */
[C---:B------:R-:W-:Y:S02]  /*61a0*/  PRMT R12, R4.reuse, 0x7772, RZ ;  /* 0x00007772040c7816 */ /* 0x040fe400000000ff */
[----:B------:R-:W-:Y:S02]  /*61b0*/  IADD3 R10, PT, PT, R11, R10, R9 ;  /* 0x0000000a0b0a7210 */ /* 0x000fe40007ffe009 */
[----:B------:R-:W-:Y:S01]  /*61c0*/  PRMT R11, R4, 0x7771, RZ ;  /* 0x00007771040b7816 */ /* 0x000fe200000000ff */
[----:B------:R-:W0:Y:S03]  /*61d0*/  LDS R9, [R0+0x2200] ;  /* 0x0022000000097984 */ /* 0x000e260000000800 */
[----:B------:R-:W-:-:S02]  /*61e0*/  IADD3 R10, PT, PT, R12, R10, R11 ;  /* 0x0000000a0c0a7210 */ /* 0x000fc40007ffe00b */
[----:B------:R-:W-:Y:S02]  /*61f0*/  PRMT R11, R4, 0x7773, RZ ;  /* 0x00007773040b7816 */ /* 0x000fe400000000ff */
[C---:B--2---:R-:W-:Y:S02]  /*6200*/  PRMT R4, R2.reuse, 0x7770, RZ ;  /* 0x0000777002047816 */ /* 0x044fe400000000ff */
[----:B------:R-:W-:Y:S02]  /*6210*/  PRMT R12, R2, 0x7772, RZ ;  /* 0x00007772020c7816 */ /* 0x000fe400000000ff */
        /* <DEDUP_REMOVED lines=20> */
[C---:B------:R-:W-:Y:S02]  /*6360*/  PRMT R12, R9.reuse, 0x7772, RZ ;  /* 0x00007772090c7816 */ /* 0x040fe400000000ff */
[----:B------:R-:W-:Y:S02]  /*6370*/  IADD3 R10, PT, PT, R8, R10, R11 ;  /* 0x0000000a080a7210 */ /* 0x000fe40007ffe00b */
[----:B------:R-:W0:Y:S01]  /*6380*/  LDS R8, [R0+0x2a00] ;  /* 0x002a000000087984 */ /* 0x000e220000000800 */
[C---:B------:R-:W-:Y:S02]  /*6390*/  PRMT R11, R9.reuse, 0x7771, RZ ;  /* 0x00007771090b7816 */ /* 0x040fe400000000ff */
[----:B------:R-:W-:-:S02]  /*63a0*/  PRMT R9, R9, 0x7773, RZ ;  /* 0x0000777309097816 */ /* 0x000fc400000000ff */
[----:B------:R-:W-:Y:S02]  /*63b0*/  IADD3 R10, PT, PT, R12, R10, R11 ;  /* 0x0000000a0c0a7210 */ /* 0x000fe40007ffe00b */
        /* <DEDUP_REMOVED lines=8> */
[----:B------:R-:W-:Y:S02]  /*6440*/  PRMT R12, R2, 0x7772, RZ ;  /* 0x00007772020c7816 */ /* 0x000fe400000000ff */
        /* <DEDUP_REMOVED lines=34> */
[----:B------:R-:W-:Y:S02]  /*6670*/  PRMT R12, R2, 0x7772, RZ ;  /* 0x00007772020c7816 */ /* 0x000fe400000000ff */
        /* <DEDUP_REMOVED lines=330> */
[----:B------:R-:W3:Y:S01]  /*7b20*/  LDS R5, [R0+0x9600] ;  /* 0x0096000000057984 */ /* 0x000ee20000000800 */
[----:B------:R-:W-:-:S04]  /*7b30*/  PRMT R11, R8, 0x7771, RZ ;  /* 0x00007771080b7816 */ /* 0x000fc800000000ff */
[----:B------:R-:W-:Y:S02]  /*7b40*/  IADD3 R10, PT, PT, R12, R10, R11 ;  /* 0x0000000a0c0a7210 */ /* 0x000fe40007ffe00b */
[----:B------:R-:W-:Y:S02]  /*7b50*/  PRMT R11, R8, 0x7773, RZ ;  /* 0x00007773080b7816 */ /* 0x000fe400000000ff */
[C---:B----4-:R-:W-:Y:S02]  /*7b60*/  PRMT R8, R9.reuse, 0x7770, RZ ;  /* 0x0000777009087816 */ /* 0x050fe400000000ff */
[C---:B------:R-:W-:Y:S02]  /*7b70*/  PRMT R12, R9.reuse, 0x7772, RZ ;  /* 0x00007772090c7816 */ /* 0x040fe400000000ff */
[----:B------:R-:W-:Y:S02]  /*7b80*/  IADD3 R10, PT, PT, R8, R10, R11 ;  /* 0x0000000a080a7210 */ /* 0x000fe40007ffe00b */
[C---:B------:R-:W-:Y:S01]  /*7b90*/  PRMT R11, R9.reuse, 0x7771, RZ ;  /* 0x00007771090b7816 */ /* 0x040fe200000000ff */
[----:B------:R-:W4:Y:S01]  /*7ba0*/  LDS R8, [R0+0x9800] ;  /* 0x0098000000087984 */ /* 0x000f220000000800 */
        /* <DEDUP_REMOVED lines=19> */
[----:B------:R0:W3:Y:S01]  /*7ce0*/  LDS R10, [R0+0x9e00] ;  /* 0x009e0000000a7984 */ /* 0x0000e20000000800 */
[C---:B------:R-:W-:Y:S02]  /*7cf0*/  PRMT R11, R5.reuse, 0x7771, RZ ;  /* 0x00007771050b7816 */ /* 0x040fe400000000ff */
[----:B------:R-:W-:-:S02]  /*7d00*/  PRMT R5, R5, 0x7773, RZ ;  /* 0x0000777305057816 */ /* 0x000fc400000000ff */
[----:B------:R-:W-:Y:S02]  /*7d10*/  IADD3 R2, PT, PT, R12, R2, R11 ;  /* 0x000000020c027210 */ /* 0x000fe40007ffe00b */
[----:B----4-:R-:W-:-:S04]  /*7d20*/  PRMT R11, R8, 0x7770, RZ ;  /* 0x00007770080b7816 */ /* 0x010fc800000000ff */
[----:B------:R-:W-:Y:S02]  /*7d30*/  IADD3 R2, PT, PT, R11, R2, R5 ;  /* 0x000000020b027210 */ /* 0x000fe40007ffe005 */
[C---:B------:R-:W-:Y:S02]  /*7d40*/  PRMT R5, R8.reuse, 0x7771, RZ ;  /* 0x0000777108057816 */ /* 0x040fe400000000ff */
[C---:B------:R-:W-:Y:S02]  /*7d50*/  PRMT R11, R8.reuse, 0x7772, RZ ;  /* 0x00007772080b7816 */ /* 0x040fe400000000ff */
[----:B0-----:R-:W-:Y:S02]  /*7d60*/  PRMT R0, R9, 0x7770, RZ ;  /* 0x0000777009007816 */ /* 0x001fe400000000ff */
[----:B------:R-:W-:Y:S02]  /*7d70*/  IADD3 R2, PT, PT, R11, R2, R5 ;  /* 0x000000020b027210 */ /* 0x000fe40007ffe005 */
[----:B------:R-:W-:-:S02]  /*7d80*/  PRMT R5, R8, 0x7773, RZ ;  /* 0x0000777308057816 */ /* 0x000fc400000000ff */
[C---:B------:R-:W-:Y:S02]  /*7d90*/  PRMT R8, R9.reuse, 0x7772, RZ ;  /* 0x0000777209087816 */ /* 0x040fe400000000ff */
[----:B------:R-:W-:Y:S02]  /*7da0*/  IADD3 R0, PT, PT, R0, R2, R5 ;  /* 0x0000000200007210 */ /* 0x000fe40007ffe005 */
[C---:B------:R-:W-:Y:S01]  /*7db0*/  PRMT R5, R9.reuse, 0x7771, RZ ;  /* 0x0000777109057816 */ /* 0x040fe200000000ff */
[----:B------:R-:W0:Y:S01]  /*7dc0*/  S2R R2, SR_CTAID.X ;  /* 0x0000000000027919 */ /* 0x000e220000002500 */
[----:B------:R-:W-:Y:S02]  /*7dd0*/  PRMT R9, R9, 0x7773, RZ ;  /* 0x0000777309097816 */ /* 0x000fe400000000ff */
[----:B------:R-:W-:Y:S02]  /*7de0*/  IADD3 R0, PT, PT, R8, R0, R5 ;  /* 0x0000000008007210 */ /* 0x000fe40007ffe005 */
[----:B--2---:R-:W-:-:S02]  /*7df0*/  PRMT R5, R4, 0x7770, RZ ;  /* 0x0000777004057816 */ /* 0x004fc400000000ff */
[C---:B------:R-:W-:Y:S02]  /*7e00*/  PRMT R8, R4.reuse, 0x7772, RZ ;  /* 0x0000777204087816 */ /* 0x040fe400000000ff */
[----:B------:R-:W-:Y:S02]  /*7e10*/  IADD3 R0, PT, PT, R5, R0, R9 ;  /* 0x0000000005007210 */ /* 0x000fe40007ffe009 */
[----:B------:R-:W-:Y:S02]  /*7e20*/  PRMT R5, R4, 0x7771, RZ ;  /* 0x0000777104057816 */ /* 0x000fe400000000ff */
[----:B---3--:R-:W-:Y:S02]  /*7e30*/  PRMT R9, R10, 0x7770, RZ ;  /* 0x000077700a097816 */ /* 0x008fe400000000ff */
[----:B------:R-:W-:Y:S02]  /*7e40*/  IADD3 R0, PT, PT, R8, R0, R5 ;  /* 0x0000000008007210 */ /* 0x000fe40007ffe005 */
[----:B------:R-:W-:-:S02]  /*7e50*/  PRMT R5, R4, 0x7773, RZ ;  /* 0x0000777304057816 */ /* 0x000fc400000000ff */
[C---:B------:R-:W-:Y:S02]  /*7e60*/  PRMT R11, R10.reuse, 0x7771, RZ ;  /* 0x000077710a0b7816 */ /* 0x040fe400000000ff */
[----:B------:R-:W-:Y:S02]  /*7e70*/  IADD3 R0, PT, PT, R9, R0, R5 ;  /* 0x0000000009007210 */ /* 0x000fe40007ffe005 */
[C---:B------:R-:W-:Y:S02]  /*7e80*/  PRMT R4, R10.reuse, 0x7772, RZ ;  /* 0x000077720a047816 */ /* 0x040fe400000000ff */
[----:B------:R-:W-:Y:S02]  /*7e90*/  PRMT R5, R10, 0x7773, RZ ;  /* 0x000077730a057816 */ /* 0x000fe400000000ff */
[----:B------:R-:W-:Y:S02]  /*7ea0*/  IADD3 R0, PT, PT, R4, R0, R11 ;  /* 0x0000000004007210 */ /* 0x000fe40007ffe00b */
[----:B------:R-:W-:-:S02]  /*7eb0*/  MOV R8, 0x0 ;  /* 0x0000000000087802 */ /* 0x000fc40000000f00 */
[----:B------:R-:W-:Y:S01]  /*7ec0*/  IADD3 R0, PT, PT, R0, R5, RZ ;  /* 0x0000000500007210 */ /* 0x000fe20007ffe0ff */
[----:B0-----:R0:W-:Y:S01]  /*7ed0*/  STL.64 [R1], R2 ;  /* 0x0000000201007387 */ /* 0x0011e20000100a00 */
[----:B-1----:R-:W-:Y:S02]  /*7ee0*/  MOV R4, UR4 ;  /* 0x0000000400047c02 */ /* 0x002fe40008000f00 */
[----:B------:R-:W1:Y:S01]  /*7ef0*/  LDC.64 R8, c[0x4][R8] ;  /* 0x0100000008087b82 */ /* 0x000e620000000a00 */
[----:B------:R0:W-:Y:S01]  /*7f00*/  STL [R1+0x8], R0 ;  /* 0x0000080001007387 */ /* 0x0001e20000100800 */
[----:B------:R-:W-:-:S07]  /*7f10*/  MOV R5, UR5 ;  /* 0x0000000500057c02 */ /* 0x000fce0008000f00 */
[----:B------:R-:W-:-:S07]  /*7f20*/  LEPC R20, `(.L_x_6) ;  /* 0x000000001014794e */ /* 0x000fce0000000000 */
[----:B01----:R-:W-:Y:S05]  /*7f30*/  CALL.ABS.NOINC R8 ;  /* 0x0000000008007343 */ /* 0x003fea0003c00000 */
.L_x_6:
[----:B------:R-:W-:Y:S05]  /*7f40*/  EXIT ;  /* 0x000000000000794d */ /* 0x000fea0003800000 */
.L_x_7:
[----:B------:R-:W-:-:S00]  /*7f50*/  BRA `(.L_x_7) ;  /* 0xfffffffc00fc7947 */ /* 0x000fc0000383ffff */
[----:B------:R-:W-:-:S00]  /*7f60*/  NOP ;  /* 0x0000000000007918 */ /* 0x000fc00000000000 */
        /* <DEDUP_REMOVED lines=9> */
.L_x_8:


//--------------------- .nv.global.init           --------------------------
	.section	.nv.global.init,"aw",@progbits
.nv.global.init:
	.type		$str,@object
	.size		$str,(.L_0 - $str)
$str:
        /*0000*/ 	.byte	0x5b, 0x25, 0x64, 0x2c, 0x20, 0x25, 0x64, 0x5d, 0x20, 0x73, 0x75, 0x6d, 0x3a, 0x20, 0x25, 0x64
        /*0010*/ 	.byte	0x0a, 0x00
.L_0:


//--------------------- .nv.shared._Z6kernelv     --------------------------
	.section	.nv.shared._Z6kernelv,"aw",@nobits
	.sectionflags	@""
	.align	4
.nv.shared._Z6kernelv:
	.zero		41984


//--------------------- .nv.shared.reserved.0     --------------------------
	.section	.nv.shared.reserved.0,"aw",@nobits
	.weak		__nv_reservedSMEM_offset_0_alias
	.size		__nv_reservedSMEM_offset_0_alias, 0, 64
	.other		__nv_reservedSMEM_offset_0_alias,@"STO_CUDA_RESERVED_SHARED STV_DEFAULT"
__nv_reservedSMEM_offset_0_alias:
	.zero		0
	.zero		64


//--------------------- .nv.constant0._Z6kernelv  --------------------------
	.section	.nv.constant0._Z6kernelv,"a",@progbits
	.sectionflags	@""
	.align	4
.nv.constant0._Z6kernelv:
	.zero		896


//--------------------- SYMBOLS --------------------------

	.type		.nv.reservedSmem.offset0,@object
	.size		.nv.reservedSmem.offset0,0x4
	.type		.nv.reservedSmem.cap,@object
	.size		.nv.reservedSmem.cap,0x4
	.type		vprintf,@function
